//
// Generated by NVIDIA NVVM Compiler
//
// Compiler Build ID: CL-36424714
// Cuda compilation tools, release 13.0, V13.0.88
// Based on NVVM 20.0.0
//

.version 9.0
.target sm_100
.address_size 64

	// .globl	_Z7sum_matPfS_S_ii

.visible .entry _Z7sum_matPfS_S_ii(
	.param .u64 .ptr .align 1 _Z7sum_matPfS_S_ii_param_0,
	.param .u64 .ptr .align 1 _Z7sum_matPfS_S_ii_param_1,
	.param .u64 .ptr .align 1 _Z7sum_matPfS_S_ii_param_2,
	.param .u32 _Z7sum_matPfS_S_ii_param_3,
	.param .u32 _Z7sum_matPfS_S_ii_param_4
)
{
	.reg .pred 	%p<2>;
	.reg .b32 	%r<8>;
	.reg .b32 	%f<4>;
	.reg .b64 	%rd<11>;

	ld.param.u64 	%rd1, [_Z7sum_matPfS_S_ii_param_0];
	ld.param.u64 	%rd2, [_Z7sum_matPfS_S_ii_param_1];
	ld.param.u64 	%rd3, [_Z7sum_matPfS_S_ii_param_2];
	ld.param.u32 	%r2, [_Z7sum_matPfS_S_ii_param_3];
	ld.param.u32 	%r3, [_Z7sum_matPfS_S_ii_param_4];
	mov.u32 	%r4, %ntid.x;
	mov.u32 	%r5, %ctaid.x;
	mov.u32 	%r6, %tid.x;
	mad.lo.s32 	%r1, %r4, %r5, %r6;
	mul.lo.s32 	%r7, %r3, %r2;
	setp.ge.s32 	%p1, %r1, %r7;
	@%p1 bra 	$L__BB0_2;
	cvta.to.global.u64 	%rd4, %rd1;
	cvta.to.global.u64 	%rd5, %rd2;
	cvta.to.global.u64 	%rd6, %rd3;
	mul.wide.s32 	%rd7, %r1, 4;
	add.s64 	%rd8, %rd4, %rd7;
	ld.global.f32 	%f1, [%rd8];
	add.s64 	%rd9, %rd5, %rd7;
	ld.global.f32 	%f2, [%rd9];
	add.f32 	%f3, %f1, %f2;
	add.s64 	%rd10, %rd6, %rd7;
	st.global.f32 	[%rd10], %f3;
$L__BB0_2:
	ret;

}
	// .globl	_Z9sum_mat_rPfS_S_ii
.visible .entry _Z9sum_mat_rPfS_S_ii(
	.param .u64 .ptr .align 1 _Z9sum_mat_rPfS_S_ii_param_0,
	.param .u64 .ptr .align 1 _Z9sum_mat_rPfS_S_ii_param_1,
	.param .u64 .ptr .align 1 _Z9sum_mat_rPfS_S_ii_param_2,
	.param .u32 _Z9sum_mat_rPfS_S_ii_param_3,
	.param .u32 _Z9sum_mat_rPfS_S_ii_param_4
)
{
	.reg .pred 	%p<12>;
	.reg .b32 	%r<38>;
	.reg .b32 	%f<88>;
	.reg .b64 	%rd<26>;

	ld.param.u64 	%rd7, [_Z9sum_mat_rPfS_S_ii_param_0];
	ld.param.u64 	%rd8, [_Z9sum_mat_rPfS_S_ii_param_1];
	ld.param.u64 	%rd9, [_Z9sum_mat_rPfS_S_ii_param_2];
	ld.param.u32 	%r24, [_Z9sum_mat_rPfS_S_ii_param_3];
	ld.param.u32 	%r23, [_Z9sum_mat_rPfS_S_ii_param_4];
	cvta.to.global.u64 	%rd1, %rd9;
	cvta.to.global.u64 	%rd2, %rd8;
	cvta.to.global.u64 	%rd3, %rd7;
	mov.u32 	%r25, %ntid.x;
	mov.u32 	%r26, %ctaid.x;
	mov.u32 	%r27, %tid.x;
	mad.lo.s32 	%r1, %r25, %r26, %r27;
	setp.ge.s32 	%p1, %r1, %r24;
	setp.lt.s32 	%p2, %r23, 1;
	or.pred  	%p3, %p1, %p2;
	@%p3 bra 	$L__BB1_13;
	mul.lo.s32 	%r2, %r23, %r1;
	and.b32  	%r3, %r23, 15;
	setp.lt.u32 	%p4, %r23, 16;
	mov.b32 	%r34, 0;
	@%p4 bra 	$L__BB1_4;
	and.b32  	%r34, %r23, 2147483632;
	neg.s32 	%r32, %r34;
	add.s64 	%rd4, %rd3, 32;
	add.s64 	%rd5, %rd2, 32;
	add.s64 	%rd6, %rd1, 32;
	mov.u32 	%r31, %r2;
$L__BB1_3:
	.pragma "nounroll";
	mul.wide.s32 	%rd10, %r31, 4;
	add.s64 	%rd11, %rd4, %rd10;
	add.s64 	%rd12, %rd5, %rd10;
	add.s64 	%rd13, %rd6, %rd10;
	ld.global.f32 	%f1, [%rd11+-32];
	ld.global.f32 	%f2, [%rd12+-32];
	add.f32 	%f3, %f1, %f2;
	st.global.f32 	[%rd13+-32], %f3;
	ld.global.f32 	%f4, [%rd11+-28];
	ld.global.f32 	%f5, [%rd12+-28];
	add.f32 	%f6, %f4, %f5;
	st.global.f32 	[%rd13+-28], %f6;
	ld.global.f32 	%f7, [%rd11+-24];
	ld.global.f32 	%f8, [%rd12+-24];
	add.f32 	%f9, %f7, %f8;
	st.global.f32 	[%rd13+-24], %f9;
	ld.global.f32 	%f10, [%rd11+-20];
	ld.global.f32 	%f11, [%rd12+-20];
	add.f32 	%f12, %f10, %f11;
	st.global.f32 	[%rd13+-20], %f12;
	ld.global.f32 	%f13, [%rd11+-16];
	ld.global.f32 	%f14, [%rd12+-16];
	add.f32 	%f15, %f13, %f14;
	st.global.f32 	[%rd13+-16], %f15;
	ld.global.f32 	%f16, [%rd11+-12];
	ld.global.f32 	%f17, [%rd12+-12];
	add.f32 	%f18, %f16, %f17;
	st.global.f32 	[%rd13+-12], %f18;
	ld.global.f32 	%f19, [%rd11+-8];
	ld.global.f32 	%f20, [%rd12+-8];
	add.f32 	%f21, %f19, %f20;
	st.global.f32 	[%rd13+-8], %f21;
	ld.global.f32 	%f22, [%rd11+-4];
	ld.global.f32 	%f23, [%rd12+-4];
	add.f32 	%f24, %f22, %f23;
	st.global.f32 	[%rd13+-4], %f24;
	ld.global.f32 	%f25, [%rd11];
	ld.global.f32 	%f26, [%rd12];
	add.f32 	%f27, %f25, %f26;
	st.global.f32 	[%rd13], %f27;
	ld.global.f32 	%f28, [%rd11+4];
	ld.global.f32 	%f29, [%rd12+4];
	add.f32 	%f30, %f28, %f29;
	st.global.f32 	[%rd13+4], %f30;
	ld.global.f32 	%f31, [%rd11+8];
	ld.global.f32 	%f32, [%rd12+8];
	add.f32 	%f33, %f31, %f32;
	st.global.f32 	[%rd13+8], %f33;
	ld.global.f32 	%f34, [%rd11+12];
	ld.global.f32 	%f35, [%rd12+12];
	add.f32 	%f36, %f34, %f35;
	st.global.f32 	[%rd13+12], %f36;
	ld.global.f32 	%f37, [%rd11+16];
	ld.global.f32 	%f38, [%rd12+16];
	add.f32 	%f39, %f37, %f38;
	st.global.f32 	[%rd13+16], %f39;
	ld.global.f32 	%f40, [%rd11+20];
	ld.global.f32 	%f41, [%rd12+20];
	add.f32 	%f42, %f40, %f41;
	st.global.f32 	[%rd13+20], %f42;
	ld.global.f32 	%f43, [%rd11+24];
	ld.global.f32 	%f44, [%rd12+24];
	add.f32 	%f45, %f43, %f44;
	st.global.f32 	[%rd13+24], %f45;
	ld.global.f32 	%f46, [%rd11+28];
	ld.global.f32 	%f47, [%rd12+28];
	add.f32 	%f48, %f46, %f47;
	st.global.f32 	[%rd13+28], %f48;
	add.s32 	%r32, %r32, 16;
	add.s32 	%r31, %r31, 16;
	setp.ne.s32 	%p5, %r32, 0;
	@%p5 bra 	$L__BB1_3;
$L__BB1_4:
	setp.eq.s32 	%p6, %r3, 0;
	@%p6 bra 	$L__BB1_13;
	and.b32  	%r11, %r23, 7;
	setp.lt.u32 	%p7, %r3, 8;
	@%p7 bra 	$L__BB1_7;
	add.s32 	%r29, %r34, %r2;
	mul.wide.s32 	%rd14, %r29, 4;
	add.s64 	%rd15, %rd3, %rd14;
	ld.global.f32 	%f49, [%rd15];
	add.s64 	%rd16, %rd2, %rd14;
	ld.global.f32 	%f50, [%rd16];
	add.f32 	%f51, %f49, %f50;
	add.s64 	%rd17, %rd1, %rd14;
	st.global.f32 	[%rd17], %f51;
	ld.global.f32 	%f52, [%rd15+4];
	ld.global.f32 	%f53, [%rd16+4];
	add.f32 	%f54, %f52, %f53;
	st.global.f32 	[%rd17+4], %f54;
	ld.global.f32 	%f55, [%rd15+8];
	ld.global.f32 	%f56, [%rd16+8];
	add.f32 	%f57, %f55, %f56;
	st.global.f32 	[%rd17+8], %f57;
	ld.global.f32 	%f58, [%rd15+12];
	ld.global.f32 	%f59, [%rd16+12];
	add.f32 	%f60, %f58, %f59;
	st.global.f32 	[%rd17+12], %f60;
	ld.global.f32 	%f61, [%rd15+16];
	ld.global.f32 	%f62, [%rd16+16];
	add.f32 	%f63, %f61, %f62;
	st.global.f32 	[%rd17+16], %f63;
	ld.global.f32 	%f64, [%rd15+20];
	ld.global.f32 	%f65, [%rd16+20];
	add.f32 	%f66, %f64, %f65;
	st.global.f32 	[%rd17+20], %f66;
	ld.global.f32 	%f67, [%rd15+24];
	ld.global.f32 	%f68, [%rd16+24];
	add.f32 	%f69, %f67, %f68;
	st.global.f32 	[%rd17+24], %f69;
	ld.global.f32 	%f70, [%rd15+28];
	ld.global.f32 	%f71, [%rd16+28];
	add.f32 	%f72, %f70, %f71;
	st.global.f32 	[%rd17+28], %f72;
	add.s32 	%r34, %r34, 8;
$L__BB1_7:
	setp.eq.s32 	%p8, %r11, 0;
	@%p8 bra 	$L__BB1_13;
	and.b32  	%r14, %r23, 3;
	setp.lt.u32 	%p9, %r11, 4;
	@%p9 bra 	$L__BB1_10;
	add.s32 	%r30, %r34, %r2;
	mul.wide.s32 	%rd18, %r30, 4;
	add.s64 	%rd19, %rd3, %rd18;
	ld.global.f32 	%f73, [%rd19];
	add.s64 	%rd20, %rd2, %rd18;
	ld.global.f32 	%f74, [%rd20];
	add.f32 	%f75, %f73, %f74;
	add.s64 	%rd21, %rd1, %rd18;
	st.global.f32 	[%rd21], %f75;
	ld.global.f32 	%f76, [%rd19+4];
	ld.global.f32 	%f77, [%rd20+4];
	add.f32 	%f78, %f76, %f77;
	st.global.f32 	[%rd21+4], %f78;
	ld.global.f32 	%f79, [%rd19+8];
	ld.global.f32 	%f80, [%rd20+8];
	add.f32 	%f81, %f79, %f80;
	st.global.f32 	[%rd21+8], %f81;
	ld.global.f32 	%f82, [%rd19+12];
	ld.global.f32 	%f83, [%rd20+12];
	add.f32 	%f84, %f82, %f83;
	st.global.f32 	[%rd21+12], %f84;
	add.s32 	%r34, %r34, 4;
$L__BB1_10:
	setp.eq.s32 	%p10, %r14, 0;
	@%p10 bra 	$L__BB1_13;
	add.s32 	%r37, %r34, %r2;
	neg.s32 	%r36, %r14;
$L__BB1_12:
	.pragma "nounroll";
	mul.wide.s32 	%rd22, %r37, 4;
	add.s64 	%rd23, %rd1, %rd22;
	add.s64 	%rd24, %rd2, %rd22;
	add.s64 	%rd25, %rd3, %rd22;
	ld.global.f32 	%f85, [%rd25];
	ld.global.f32 	%f86, [%rd24];
	add.f32 	%f87, %f85, %f86;
	st.global.f32 	[%rd23], %f87;
	add.s32 	%r37, %r37, 1;
	add.s32 	%r36, %r36, 1;
	setp.ne.s32 	%p11, %r36, 0;
	@%p11 bra 	$L__BB1_12;
$L__BB1_13:
	ret;

}
	// .globl	_Z9sum_mat_cPfS_S_ii
.visible .entry _Z9sum_mat_cPfS_S_ii(
	.param .u64 .ptr .align 1 _Z9sum_mat_cPfS_S_ii_param_0,
	.param .u64 .ptr .align 1 _Z9sum_mat_cPfS_S_ii_param_1,
	.param .u64 .ptr .align 1 _Z9sum_mat_cPfS_S_ii_param_2,
	.param .u32 _Z9sum_mat_cPfS_S_ii_param_3,
	.param .u32 _Z9sum_mat_cPfS_S_ii_param_4
)
{
	.reg .pred 	%p<12>;
	.reg .b32 	%r<38>;
	.reg .b32 	%f<88>;
	.reg .b64 	%rd<101>;

	ld.param.u64 	%rd4, [_Z9sum_mat_cPfS_S_ii_param_0];
	ld.param.u64 	%rd5, [_Z9sum_mat_cPfS_S_ii_param_1];
	ld.param.u64 	%rd6, [_Z9sum_mat_cPfS_S_ii_param_2];
	ld.param.u32 	%r23, [_Z9sum_mat_cPfS_S_ii_param_3];
	ld.param.u32 	%r24, [_Z9sum_mat_cPfS_S_ii_param_4];
	cvta.to.global.u64 	%rd1, %rd6;
	cvta.to.global.u64 	%rd2, %rd5;
	cvta.to.global.u64 	%rd3, %rd4;
	mov.u32 	%r25, %ntid.x;
	mov.u32 	%r26, %ctaid.x;
	mov.u32 	%r27, %tid.x;
	mad.lo.s32 	%r1, %r25, %r26, %r27;
	setp.ge.s32 	%p1, %r1, %r24;
	setp.lt.s32 	%p2, %r23, 1;
	or.pred  	%p3, %p1, %p2;
	@%p3 bra 	$L__BB2_13;
	and.b32  	%r2, %r23, 15;
	setp.lt.u32 	%p4, %r23, 16;
	mov.b32 	%r34, 0;
	@%p4 bra 	$L__BB2_4;
	and.b32  	%r34, %r23, 2147483632;
	neg.s32 	%r32, %r34;
	shl.b32 	%r5, %r24, 4;
	mul.wide.s32 	%rd11, %r24, 4;
	mov.u32 	%r31, %r1;
$L__BB2_3:
	.pragma "nounroll";
	mul.wide.s32 	%rd7, %r31, 4;
	add.s64 	%rd8, %rd3, %rd7;
	ld.global.f32 	%f1, [%rd8];
	add.s64 	%rd9, %rd2, %rd7;
	ld.global.f32 	%f2, [%rd9];
	add.f32 	%f3, %f1, %f2;
	add.s64 	%rd10, %rd1, %rd7;
	st.global.f32 	[%rd10], %f3;
	add.s64 	%rd12, %rd8, %rd11;
	ld.global.f32 	%f4, [%rd12];
	add.s64 	%rd13, %rd9, %rd11;
	ld.global.f32 	%f5, [%rd13];
	add.f32 	%f6, %f4, %f5;
	add.s64 	%rd14, %rd10, %rd11;
	st.global.f32 	[%rd14], %f6;
	add.s64 	%rd15, %rd12, %rd11;
	ld.global.f32 	%f7, [%rd15];
	add.s64 	%rd16, %rd13, %rd11;
	ld.global.f32 	%f8, [%rd16];
	add.f32 	%f9, %f7, %f8;
	add.s64 	%rd17, %rd14, %rd11;
	st.global.f32 	[%rd17], %f9;
	add.s64 	%rd18, %rd15, %rd11;
	ld.global.f32 	%f10, [%rd18];
	add.s64 	%rd19, %rd16, %rd11;
	ld.global.f32 	%f11, [%rd19];
	add.f32 	%f12, %f10, %f11;
	add.s64 	%rd20, %rd17, %rd11;
	st.global.f32 	[%rd20], %f12;
	add.s64 	%rd21, %rd18, %rd11;
	ld.global.f32 	%f13, [%rd21];
	add.s64 	%rd22, %rd19, %rd11;
	ld.global.f32 	%f14, [%rd22];
	add.f32 	%f15, %f13, %f14;
	add.s64 	%rd23, %rd20, %rd11;
	st.global.f32 	[%rd23], %f15;
	add.s64 	%rd24, %rd21, %rd11;
	ld.global.f32 	%f16, [%rd24];
	add.s64 	%rd25, %rd22, %rd11;
	ld.global.f32 	%f17, [%rd25];
	add.f32 	%f18, %f16, %f17;
	add.s64 	%rd26, %rd23, %rd11;
	st.global.f32 	[%rd26], %f18;
	add.s64 	%rd27, %rd24, %rd11;
	ld.global.f32 	%f19, [%rd27];
	add.s64 	%rd28, %rd25, %rd11;
	ld.global.f32 	%f20, [%rd28];
	add.f32 	%f21, %f19, %f20;
	add.s64 	%rd29, %rd26, %rd11;
	st.global.f32 	[%rd29], %f21;
	add.s64 	%rd30, %rd27, %rd11;
	ld.global.f32 	%f22, [%rd30];
	add.s64 	%rd31, %rd28, %rd11;
	ld.global.f32 	%f23, [%rd31];
	add.f32 	%f24, %f22, %f23;
	add.s64 	%rd32, %rd29, %rd11;
	st.global.f32 	[%rd32], %f24;
	add.s64 	%rd33, %rd30, %rd11;
	ld.global.f32 	%f25, [%rd33];
	add.s64 	%rd34, %rd31, %rd11;
	ld.global.f32 	%f26, [%rd34];
	add.f32 	%f27, %f25, %f26;
	add.s64 	%rd35, %rd32, %rd11;
	st.global.f32 	[%rd35], %f27;
	add.s64 	%rd36, %rd33, %rd11;
	ld.global.f32 	%f28, [%rd36];
	add.s64 	%rd37, %rd34, %rd11;
	ld.global.f32 	%f29, [%rd37];
	add.f32 	%f30, %f28, %f29;
	add.s64 	%rd38, %rd35, %rd11;
	st.global.f32 	[%rd38], %f30;
	add.s64 	%rd39, %rd36, %rd11;
	ld.global.f32 	%f31, [%rd39];
	add.s64 	%rd40, %rd37, %rd11;
	ld.global.f32 	%f32, [%rd40];
	add.f32 	%f33, %f31, %f32;
	add.s64 	%rd41, %rd38, %rd11;
	st.global.f32 	[%rd41], %f33;
	add.s64 	%rd42, %rd39, %rd11;
	ld.global.f32 	%f34, [%rd42];
	add.s64 	%rd43, %rd40, %rd11;
	ld.global.f32 	%f35, [%rd43];
	add.f32 	%f36, %f34, %f35;
	add.s64 	%rd44, %rd41, %rd11;
	st.global.f32 	[%rd44], %f36;
	add.s64 	%rd45, %rd42, %rd11;
	ld.global.f32 	%f37, [%rd45];
	add.s64 	%rd46, %rd43, %rd11;
	ld.global.f32 	%f38, [%rd46];
	add.f32 	%f39, %f37, %f38;
	add.s64 	%rd47, %rd44, %rd11;
	st.global.f32 	[%rd47], %f39;
	add.s64 	%rd48, %rd45, %rd11;
	ld.global.f32 	%f40, [%rd48];
	add.s64 	%rd49, %rd46, %rd11;
	ld.global.f32 	%f41, [%rd49];
	add.f32 	%f42, %f40, %f41;
	add.s64 	%rd50, %rd47, %rd11;
	st.global.f32 	[%rd50], %f42;
	add.s64 	%rd51, %rd48, %rd11;
	ld.global.f32 	%f43, [%rd51];
	add.s64 	%rd52, %rd49, %rd11;
	ld.global.f32 	%f44, [%rd52];
	add.f32 	%f45, %f43, %f44;
	add.s64 	%rd53, %rd50, %rd11;
	st.global.f32 	[%rd53], %f45;
	add.s64 	%rd54, %rd51, %rd11;
	ld.global.f32 	%f46, [%rd54];
	add.s64 	%rd55, %rd52, %rd11;
	ld.global.f32 	%f47, [%rd55];
	add.f32 	%f48, %f46, %f47;
	add.s64 	%rd56, %rd53, %rd11;
	st.global.f32 	[%rd56], %f48;
	add.s32 	%r32, %r32, 16;
	add.s32 	%r31, %r31, %r5;
	setp.ne.s32 	%p5, %r32, 0;
	@%p5 bra 	$L__BB2_3;
$L__BB2_4:
	setp.eq.s32 	%p6, %r2, 0;
	@%p6 bra 	$L__BB2_13;
	and.b32  	%r11, %r23, 7;
	setp.lt.u32 	%p7, %r2, 8;
	@%p7 bra 	$L__BB2_7;
	mad.lo.s32 	%r29, %r34, %r24, %r1;
	mul.wide.s32 	%rd57, %r29, 4;
	add.s64 	%rd58, %rd3, %rd57;
	ld.global.f32 	%f49, [%rd58];
	add.s64 	%rd59, %rd2, %rd57;
	ld.global.f32 	%f50, [%rd59];
	add.f32 	%f51, %f49, %f50;
	add.s64 	%rd60, %rd1, %rd57;
	st.global.f32 	[%rd60], %f51;
	mul.wide.s32 	%rd61, %r24, 4;
	add.s64 	%rd62, %rd58, %rd61;
	ld.global.f32 	%f52, [%rd62];
	add.s64 	%rd63, %rd59, %rd61;
	ld.global.f32 	%f53, [%rd63];
	add.f32 	%f54, %f52, %f53;
	add.s64 	%rd64, %rd60, %rd61;
	st.global.f32 	[%rd64], %f54;
	add.s64 	%rd65, %rd62, %rd61;
	ld.global.f32 	%f55, [%rd65];
	add.s64 	%rd66, %rd63, %rd61;
	ld.global.f32 	%f56, [%rd66];
	add.f32 	%f57, %f55, %f56;
	add.s64 	%rd67, %rd64, %rd61;
	st.global.f32 	[%rd67], %f57;
	add.s64 	%rd68, %rd65, %rd61;
	ld.global.f32 	%f58, [%rd68];
	add.s64 	%rd69, %rd66, %rd61;
	ld.global.f32 	%f59, [%rd69];
	add.f32 	%f60, %f58, %f59;
	add.s64 	%rd70, %rd67, %rd61;
	st.global.f32 	[%rd70], %f60;
	add.s64 	%rd71, %rd68, %rd61;
	ld.global.f32 	%f61, [%rd71];
	add.s64 	%rd72, %rd69, %rd61;
	ld.global.f32 	%f62, [%rd72];
	add.f32 	%f63, %f61, %f62;
	add.s64 	%rd73, %rd70, %rd61;
	st.global.f32 	[%rd73], %f63;
	add.s64 	%rd74, %rd71, %rd61;
	ld.global.f32 	%f64, [%rd74];
	add.s64 	%rd75, %rd72, %rd61;
	ld.global.f32 	%f65, [%rd75];
	add.f32 	%f66, %f64, %f65;
	add.s64 	%rd76, %rd73, %rd61;
	st.global.f32 	[%rd76], %f66;
	add.s64 	%rd77, %rd74, %rd61;
	ld.global.f32 	%f67, [%rd77];
	add.s64 	%rd78, %rd75, %rd61;
	ld.global.f32 	%f68, [%rd78];
	add.f32 	%f69, %f67, %f68;
	add.s64 	%rd79, %rd76, %rd61;
	st.global.f32 	[%rd79], %f69;
	add.s64 	%rd80, %rd77, %rd61;
	ld.global.f32 	%f70, [%rd80];
	add.s64 	%rd81, %rd78, %rd61;
	ld.global.f32 	%f71, [%rd81];
	add.f32 	%f72, %f70, %f71;
	add.s64 	%rd82, %rd79, %rd61;
	st.global.f32 	[%rd82], %f72;
	add.s32 	%r34, %r34, 8;
$L__BB2_7:
	setp.eq.s32 	%p8, %r11, 0;
	@%p8 bra 	$L__BB2_13;
	and.b32  	%r14, %r23, 3;
	setp.lt.u32 	%p9, %r11, 4;
	@%p9 bra 	$L__BB2_10;
	mad.lo.s32 	%r30, %r34, %r24, %r1;
	mul.wide.s32 	%rd83, %r30, 4;
	add.s64 	%rd84, %rd3, %rd83;
	ld.global.f32 	%f73, [%rd84];
	add.s64 	%rd85, %rd2, %rd83;
	ld.global.f32 	%f74, [%rd85];
	add.f32 	%f75, %f73, %f74;
	add.s64 	%rd86, %rd1, %rd83;
	st.global.f32 	[%rd86], %f75;
	mul.wide.s32 	%rd87, %r24, 4;
	add.s64 	%rd88, %rd84, %rd87;
	ld.global.f32 	%f76, [%rd88];
	add.s64 	%rd89, %rd85, %rd87;
	ld.global.f32 	%f77, [%rd89];
	add.f32 	%f78, %f76, %f77;
	add.s64 	%rd90, %rd86, %rd87;
	st.global.f32 	[%rd90], %f78;
	add.s64 	%rd91, %rd88, %rd87;
	ld.global.f32 	%f79, [%rd91];
	add.s64 	%rd92, %rd89, %rd87;
	ld.global.f32 	%f80, [%rd92];
	add.f32 	%f81, %f79, %f80;
	add.s64 	%rd93, %rd90, %rd87;
	st.global.f32 	[%rd93], %f81;
	add.s64 	%rd94, %rd91, %rd87;
	ld.global.f32 	%f82, [%rd94];
	add.s64 	%rd95, %rd92, %rd87;
	ld.global.f32 	%f83, [%rd95];
	add.f32 	%f84, %f82, %f83;
	add.s64 	%rd96, %rd93, %rd87;
	st.global.f32 	[%rd96], %f84;
	add.s32 	%r34, %r34, 4;
$L__BB2_10:
	setp.eq.s32 	%p10, %r14, 0;
	@%p10 bra 	$L__BB2_13;
	mad.lo.s32 	%r37, %r34, %r24, %r1;
	neg.s32 	%r36, %r14;
$L__BB2_12:
	.pragma "nounroll";
	mul.wide.s32 	%rd97, %r37, 4;
	add.s64 	%rd98, %rd3, %rd97;
	ld.global.f32 	%f85, [%rd98];
	add.s64 	%rd99, %rd2, %rd97;
	ld.global.f32 	%f86, [%rd99];
	add.f32 	%f87, %f85, %f86;
	add.s64 	%rd100, %rd1, %rd97;
	st.global.f32 	[%rd100], %f87;
	add.s32 	%r37, %r37, %r24;
	add.s32 	%r36, %r36, 1;
	setp.ne.s32 	%p11, %r36, 0;
	@%p11 bra 	$L__BB2_12;
$L__BB2_13:
	ret;

}


// ===== COMPILED SASS (sm_100) =====

	.target	sm_100

	.elftype	@"ET_EXEC"


//--------------------- .note.nv.tkinfo           --------------------------
	.section	.note.nv.tkinfo,"",@"SHT_NOTE"
	.sectionflags	@"SHF_NOTE_NV_TKINFO"
	.tkinfo
        /*0018*/ 	.word	0x00000002
        /*0030*/ 	.string	""
        /*0030*/ 	.string	"ptxas"
        /*0030*/ 	.string	"Cuda compilation tools, release 13.0, V13.0.88"
        /*0030*/ 	.string	"Build cuda_13.0.r13.0/compiler.36424714_0"
        /*0030*/ 	.string	"-arch sm_100 -m 64 "



//--------------------- .note.nv.cuinfo           --------------------------
	.section	.note.nv.cuinfo,"",@"SHT_NOTE"
	.sectionflags	@"SHF_NOTE_NV_CUINFO"
        /*0018*/ 	.short	0x0002
        /*001a*/ 	.short	0x0064
        /*001c*/ 	.short	0x0082
	.zero		2


//--------------------- .nv.info                  --------------------------
	.section	.nv.info,"",@"SHT_CUDA_INFO"
	.align	4


	//----- nvinfo : EIATTR_REGCOUNT
	.align		4
        /*0000*/ 	.byte	0x04, 0x2f
        /*0002*/ 	.short	(.L_1 - .L_0)
	.align		4
.L_0:
        /*0004*/ 	.word	index@(_Z7sum_matPfS_S_ii)
        /*0008*/ 	.word	0x0000000c


	//----- nvinfo : EIATTR_FRAME_SIZE
	.align		4
.L_1:
        /*000c*/ 	.byte	0x04, 0x11
        /*000e*/ 	.short	(.L_3 - .L_2)
	.align		4
.L_2:
        /*0010*/ 	.word	index@(_Z7sum_matPfS_S_ii)
        /*0014*/ 	.word	0x00000000


	//----- nvinfo : EIATTR_REGCOUNT
	.align		4
.L_3:
        /*0018*/ 	.byte	0x04, 0x2f
        /*001a*/ 	.short	(.L_5 - .L_4)
	.align		4
.L_4:
        /*001c*/ 	.word	index@(_Z9sum_mat_rPfS_S_ii)
        /*0020*/ 	.word	0x00000016


	//----- nvinfo : EIATTR_FRAME_SIZE
	.align		4
.L_5:
        /*0024*/ 	.byte	0x04, 0x11
        /*0026*/ 	.short	(.L_7 - .L_6)
	.align		4
.L_6:
        /*0028*/ 	.word	index@(_Z9sum_mat_rPfS_S_ii)
        /*002c*/ 	.word	0x00000000


	//----- nvinfo : EIATTR_REGCOUNT
	.align		4
.L_7:
        /*0030*/ 	.byte	0x04, 0x2f
        /*0032*/ 	.short	(.L_9 - .L_8)
	.align		4
.L_8:
        /*0034*/ 	.word	index@(_Z9sum_mat_cPfS_S_ii)
        /*0038*/ 	.word	0x0000001e


	//----- nvinfo : EIATTR_FRAME_SIZE
	.align		4
.L_9:
        /*003c*/ 	.byte	0x04, 0x11
        /*003e*/ 	.short	(.L_11 - .L_10)
	.align		4
.L_10:
        /*0040*/ 	.word	index@(_Z9sum_mat_cPfS_S_ii)
        /*0044*/ 	.word	0x00000000


	//----- nvinfo : EIATTR_MIN_STACK_SIZE
	.align		4
.L_11:
        /*0048*/ 	.byte	0x04, 0x12
        /*004a*/ 	.short	(.L_13 - .L_12)
	.align		4
.L_12:
        /*004c*/ 	.word	index@(_Z9sum_mat_cPfS_S_ii)
        /*0050*/ 	.word	0x00000000


	//----- nvinfo : EIATTR_MIN_STACK_SIZE
	.align		4
.L_13:
        /*0054*/ 	.byte	0x04, 0x12
        /*0056*/ 	.short	(.L_15 - .L_14)
	.align		4
.L_14:
        /*0058*/ 	.word	index@(_Z9sum_mat_rPfS_S_ii)
        /*005c*/ 	.word	0x00000000


	//----- nvinfo : EIATTR_MIN_STACK_SIZE
	.align		4
.L_15:
        /*0060*/ 	.byte	0x04, 0x12
        /*0062*/ 	.short	(.L_17 - .L_16)
	.align		4
.L_16:
        /*0064*/ 	.word	index@(_Z7sum_matPfS_S_ii)
        /*0068*/ 	.word	0x00000000
.L_17:


//--------------------- .nv.compat                --------------------------
	.section	.nv.compat,"",@"SHT_CUDA_COMPAT_INFO"
	.align	4
        /*0000*/ 	.byte	0x02, 0x09, 0x00, 0x00, 0x02, 0x02, 0x01, 0x00, 0x02, 0x05, 0x05, 0x00, 0x03, 0x07, 0x01, 0x01
        /*0010*/ 	.byte	0x02, 0x03, 0x00, 0x00, 0x02, 0x06, 0x01, 0x00, 0x04, 0x0b, 0x08, 0x00, 0x09, 0x00, 0x00, 0x00
        /*0020*/ 	.byte	0x00, 0x00, 0x00, 0x00


//--------------------- .nv.info._Z9sum_mat_cPfS_S_ii --------------------------
	.section	.nv.info._Z9sum_mat_cPfS_S_ii,"",@"SHT_CUDA_INFO"
	.sectionflags	@""
	.align	4


	//----- nvinfo : EIATTR_CUDA_API_VERSION
	.align		4
        /*0000*/ 	.byte	0x04, 0x37
        /*0002*/ 	.short	(.L_19 - .L_18)
.L_18:
        /*0004*/ 	.word	0x00000082


	//----- nvinfo : EIATTR_KPARAM_INFO
	.align		4
.L_19:
        /*0008*/ 	.byte	0x04, 0x17
        /*000a*/ 	.short	(.L_21 - .L_20)
.L_20:
        /*000c*/ 	.word	0x00000000
        /*0010*/ 	.short	0x0004
        /*0012*/ 	.short	0x001c
        /*0014*/ 	.byte	0x00, 0xf0, 0x11, 0x00


	//----- nvinfo : EIATTR_KPARAM_INFO
	.align		4
.L_21:
        /*0018*/ 	.byte	0x04, 0x17
        /*001a*/ 	.short	(.L_23 - .L_22)
.L_22:
        /*001c*/ 	.word	0x00000000
        /*0020*/ 	.short	0x0003
        /*0022*/ 	.short	0x0018
        /*0024*/ 	.byte	0x00, 0xf0, 0x11, 0x00


	//----- nvinfo : EIATTR_KPARAM_INFO
	.align		4
.L_23:
        /*0028*/ 	.byte	0x04, 0x17
        /*002a*/ 	.short	(.L_25 - .L_24)
.L_24:
        /*002c*/ 	.word	0x00000000
        /*0030*/ 	.short	0x0002
        /*0032*/ 	.short	0x0010
        /*0034*/ 	.byte	0x00, 0xf5, 0x21, 0x00


	//----- nvinfo : EIATTR_KPARAM_INFO
	.align		4
.L_25:
        /*0038*/ 	.byte	0x04, 0x17
        /*003a*/ 	.short	(.L_27 - .L_26)
.L_26:
        /*003c*/ 	.word	0x00000000
        /*0040*/ 	.short	0x0001
        /*0042*/ 	.short	0x0008
        /*0044*/ 	.byte	0x00, 0xf5, 0x21, 0x00


	//----- nvinfo : EIATTR_KPARAM_INFO
	.align		4
.L_27:
        /*0048*/ 	.byte	0x04, 0x17
        /*004a*/ 	.short	(.L_29 - .L_28)
.L_28:
        /*004c*/ 	.word	0x00000000
        /*0050*/ 	.short	0x0000
        /*0052*/ 	.short	0x0000
        /*0054*/ 	.byte	0x00, 0xf5, 0x21, 0x00


	//----- nvinfo : EIATTR_SPARSE_MMA_MASK
	.align		4
.L_29:
        /*0058*/ 	.byte	0x03, 0x50
        /*005a*/ 	.short	0x0000


	//----- nvinfo : EIATTR_MAXREG_COUNT
	.align		4
        /*005c*/ 	.byte	0x03, 0x1b
        /*005e*/ 	.short	0x00ff


	//----- nvinfo : EIATTR_MERCURY_ISA_VERSION
	.align		4
        /*0060*/ 	.byte	0x03, 0x5f
        /*0062*/ 	.short	0x0101


	//----- nvinfo : EIATTR_VRC_CTA_INIT_COUNT
	.align		4
        /*0064*/ 	.byte	0x02, 0x4a
	.zero		1
	.zero		1


	//----- nvinfo : EIATTR_EXIT_INSTR_OFFSETS
	.align		4
        /*0068*/ 	.byte	0x04, 0x1c
        /*006a*/ 	.short	(.L_31 - .L_30)


	//   ....[0]....
.L_30:
        /*006c*/ 	.word	0x00000080


	//   ....[1]....
        /*0070*/ 	.word	0x00000890


	//   ....[2]....
        /*0074*/ 	.word	0x00000cb0


	//   ....[3]....
        /*0078*/ 	.word	0x00000f10


	//   ....[4]....
        /*007c*/ 	.word	0x00001020


	//----- nvinfo : EIATTR_CBANK_PARAM_SIZE
	.align		4
.L_31:
        /*0080*/ 	.byte	0x03, 0x19
        /*0082*/ 	.short	0x0020


	//----- nvinfo : EIATTR_PARAM_CBANK
	.align		4
        /*0084*/ 	.byte	0x04, 0x0a
        /*0086*/ 	.short	(.L_33 - .L_32)
	.align		4
.L_32:
        /*0088*/ 	.word	index@(.nv.constant0._Z9sum_mat_cPfS_S_ii)
        /*008c*/ 	.short	0x0380
        /*008e*/ 	.short	0x0020


	//----- nvinfo : EIATTR_SW_WAR
	.align		4
.L_33:
        /*0090*/ 	.byte	0x04, 0x36
        /*0092*/ 	.short	(.L_35 - .L_34)
.L_34:
        /*0094*/ 	.word	0x00000008
.L_35:


//--------------------- .nv.info._Z9sum_mat_rPfS_S_ii --------------------------
	.section	.nv.info._Z9sum_mat_rPfS_S_ii,"",@"SHT_CUDA_INFO"
	.sectionflags	@""
	.align	4


	//----- nvinfo : EIATTR_CUDA_API_VERSION
	.align		4
        /*0000*/ 	.byte	0x04, 0x37
        /*0002*/ 	.short	(.L_37 - .L_36)
.L_36:
        /*0004*/ 	.word	0x00000082


	//----- nvinfo : EIATTR_KPARAM_INFO
	.align		4
.L_37:
        /*0008*/ 	.byte	0x04, 0x17
        /*000a*/ 	.short	(.L_39 - .L_38)
.L_38:
        /*000c*/ 	.word	0x00000000
        /*0010*/ 	.short	0x0004
        /*0012*/ 	.short	0x001c
        /*0014*/ 	.byte	0x00, 0xf0, 0x11, 0x00


	//----- nvinfo : EIATTR_KPARAM_INFO
	.align		4
.L_39:
        /*0018*/ 	.byte	0x04, 0x17
        /*001a*/ 	.short	(.L_41 - .L_40)
.L_40:
        /*001c*/ 	.word	0x00000000
        /*0020*/ 	.short	0x0003
        /*0022*/ 	.short	0x0018
        /*0024*/ 	.byte	0x00, 0xf0, 0x11, 0x00


	//----- nvinfo : EIATTR_KPARAM_INFO
	.align		4
.L_41:
        /*0028*/ 	.byte	0x04, 0x17
        /*002a*/ 	.short	(.L_43 - .L_42)
.L_42:
        /*002c*/ 	.word	0x00000000
        /*0030*/ 	.short	0x0002
        /*0032*/ 	.short	0x0010
        /*0034*/ 	.byte	0x00, 0xf5, 0x21, 0x00


	//----- nvinfo : EIATTR_KPARAM_INFO
	.align		4
.L_43:
        /*0038*/ 	.byte	0x04, 0x17
        /*003a*/ 	.short	(.L_45 - .L_44)
.L_44:
        /*003c*/ 	.word	0x00000000
        /*0040*/ 	.short	0x0001
        /*0042*/ 	.short	0x0008
        /*0044*/ 	.byte	0x00, 0xf5, 0x21, 0x00


	//----- nvinfo : EIATTR_KPARAM_INFO
	.align		4
.L_45:
        /*0048*/ 	.byte	0x04, 0x17
        /*004a*/ 	.short	(.L_47 - .L_46)
.L_46:
        /*004c*/ 	.word	0x00000000
        /*0050*/ 	.short	0x0000
        /*0052*/ 	.short	0x0000
        /*0054*/ 	.byte	0x00, 0xf5, 0x21, 0x00


	//----- nvinfo : EIATTR_SPARSE_MMA_MASK
	.align		4
.L_47:
        /*0058*/ 	.byte	0x03, 0x50
        /*005a*/ 	.short	0x0000


	//----- nvinfo : EIATTR_MAXREG_COUNT
	.align		4
        /*005c*/ 	.byte	0x03, 0x1b
        /*005e*/ 	.short	0x00ff


	//----- nvinfo : EIATTR_MERCURY_ISA_VERSION
	.align		4
        /*0060*/ 	.byte	0x03, 0x5f
        /*0062*/ 	.short	0x0101


	//----- nvinfo : EIATTR_VRC_CTA_INIT_COUNT
	.align		4
        /*0064*/ 	.byte	0x02, 0x4a
	.zero		1
	.zero		1


	//----- nvinfo : EIATTR_EXIT_INSTR_OFFSETS
	.align		4
        /*0068*/ 	.byte	0x04, 0x1c
        /*006a*/ 	.short	(.L_49 - .L_48)


	//   ....[0]....
.L_48:
        /*006c*/ 	.word	0x00000080


	//   ....[1]....
        /*0070*/ 	.word	0x00000680


	//   ....[2]....
        /*0074*/ 	.word	0x00000950


	//   ....[3]....
        /*0078*/ 	.word	0x00000b20


	//   ....[4]....
        /*007c*/ 	.word	0x00000c30


	//----- nvinfo : EIATTR_CBANK_PARAM_SIZE
	.align		4
.L_49:
        /*0080*/ 	.byte	0x03, 0x19
        /*0082*/ 	.short	0x0020


	//----- nvinfo : EIATTR_PARAM_CBANK
	.align		4
        /*0084*/ 	.byte	0x04, 0x0a
        /*0086*/ 	.short	(.L_51 - .L_50)
	.align		4
.L_50:
        /*0088*/ 	.word	index@(.nv.constant0._Z9sum_mat_rPfS_S_ii)
        /*008c*/ 	.short	0x0380
        /*008e*/ 	.short	0x0020


	//----- nvinfo : EIATTR_SW_WAR
	.align		4
.L_51:
        /*0090*/ 	.byte	0x04, 0x36
        /*0092*/ 	.short	(.L_53 - .L_52)
.L_52:
        /*0094*/ 	.word	0x00000008
.L_53:


//--------------------- .nv.info._Z7sum_matPfS_S_ii --------------------------
	.section	.nv.info._Z7sum_matPfS_S_ii,"",@"SHT_CUDA_INFO"
	.sectionflags	@""
	.align	4


	//----- nvinfo : EIATTR_CUDA_API_VERSION
	.align		4
        /*0000*/ 	.byte	0x04, 0x37
        /*0002*/ 	.short	(.L_55 - .L_54)
.L_54:
        /*0004*/ 	.word	0x00000082


	//----- nvinfo : EIATTR_KPARAM_INFO
	.align		4
.L_55:
        /*0008*/ 	.byte	0x04, 0x17
        /*000a*/ 	.short	(.L_57 - .L_56)
.L_56:
        /*000c*/ 	.word	0x00000000
        /*0010*/ 	.short	0x0004
        /*0012*/ 	.short	0x001c
        /*0014*/ 	.byte	0x00, 0xf0, 0x11, 0x00


	//----- nvinfo : EIATTR_KPARAM_INFO
	.align		4
.L_57:
        /*0018*/ 	.byte	0x04, 0x17
        /*001a*/ 	.short	(.L_59 - .L_58)
.L_58:
        /*001c*/ 	.word	0x00000000
        /*0020*/ 	.short	0x0003
        /*0022*/ 	.short	0x0018
        /*0024*/ 	.byte	0x00, 0xf0, 0x11, 0x00


	//----- nvinfo : EIATTR_KPARAM_INFO
	.align		4
.L_59:
        /*0028*/ 	.byte	0x04, 0x17
        /*002a*/ 	.short	(.L_61 - .L_60)
.L_60:
        /*002c*/ 	.word	0x00000000
        /*0030*/ 	.short	0x0002
        /*0032*/ 	.short	0x0010
        /*0034*/ 	.byte	0x00, 0xf5, 0x21, 0x00


	//----- nvinfo : EIATTR_KPARAM_INFO
	.align		4
.L_61:
        /*0038*/ 	.byte	0x04, 0x17
        /*003a*/ 	.short	(.L_63 - .L_62)
.L_62:
        /*003c*/ 	.word	0x00000000
        /*0040*/ 	.short	0x0001
        /*0042*/ 	.short	0x0008
        /*0044*/ 	.byte	0x00, 0xf5, 0x21, 0x00


	//----- nvinfo : EIATTR_KPARAM_INFO
	.align		4
.L_63:
        /*0048*/ 	.byte	0x04, 0x17
        /*004a*/ 	.short	(.L_65 - .L_64)
.L_64:
        /*004c*/ 	.word	0x00000000
        /*0050*/ 	.short	0x0000
        /*0052*/ 	.short	0x0000
        /*0054*/ 	.byte	0x00, 0xf5, 0x21, 0x00


	//----- nvinfo : EIATTR_SPARSE_MMA_MASK
	.align		4
.L_65:
        /*0058*/ 	.byte	0x03, 0x50
        /*005a*/ 	.short	0x0000


	//----- nvinfo : EIATTR_MAXREG_COUNT
	.align		4
        /*005c*/ 	.byte	0x03, 0x1b
        /*005e*/ 	.short	0x00ff


	//----- nvinfo : EIATTR_MERCURY_ISA_VERSION
	.align		4
        /*0060*/ 	.byte	0x03, 0x5f
        /*0062*/ 	.short	0x0101


	//----- nvinfo : EIATTR_VRC_CTA_INIT_COUNT
	.align		4
        /*0064*/ 	.byte	0x02, 0x4a
	.zero		1
	.zero		1


	//----- nvinfo : EIATTR_EXIT_INSTR_OFFSETS
	.align		4
        /*0068*/ 	.byte	0x04, 0x1c
        /*006a*/ 	.short	(.L_67 - .L_66)


	//   ....[0]....
.L_66:
        /*006c*/ 	.word	0x00000080


	//   ....[1]....
        /*0070*/ 	.word	0x00000140


	//----- nvinfo : EIATTR_CBANK_PARAM_SIZE
	.align		4
.L_67:
        /*0074*/ 	.byte	0x03, 0x19
        /*0076*/ 	.short	0x0020


	//----- nvinfo : EIATTR_PARAM_CBANK
	.align		4
        /*0078*/ 	.byte	0x04, 0x0a
        /*007a*/ 	.short	(.L_69 - .L_68)
	.align		4
.L_68:
        /*007c*/ 	.word	index@(.nv.constant0._Z7sum_matPfS_S_ii)
        /*0080*/ 	.short	0x0380
        /*0082*/ 	.short	0x0020


	//----- nvinfo : EIATTR_SW_WAR
	.align		4
.L_69:
        /*0084*/ 	.byte	0x04, 0x36
        /*0086*/ 	.short	(.L_71 - .L_70)
.L_70:
        /*0088*/ 	.word	0x00000008
.L_71:


//--------------------- .nv.callgraph             --------------------------
	.section	.nv.callgraph,"",@"SHT_CUDA_CALLGRAPH"
	.align	4
	.sectionentsize	8
	.align		4
        /*0000*/ 	.word	0x00000000
	.align		4
        /*0004*/ 	.word	0xffffffff
	.align		4
        /*0008*/ 	.word	0x00000000
	.align		4
        /*000c*/ 	.word	0xfffffffe
	.align		4
        /*0010*/ 	.word	0x00000000
	.align		4
        /*0014*/ 	.word	0xfffffffd
	.align		4
        /*0018*/ 	.word	0x00000000
	.align		4
        /*001c*/ 	.word	0xfffffffc


//--------------------- .text._Z9sum_mat_cPfS_S_ii --------------------------
	.section	.text._Z9sum_mat_cPfS_S_ii,"ax",@progbits
	.align	128
        .global         _Z9sum_mat_cPfS_S_ii
        .type           _Z9sum_mat_cPfS_S_ii,@function
        .size           _Z9sum_mat_cPfS_S_ii,(.L_x_13 - _Z9sum_mat_cPfS_S_ii)
        .other          _Z9sum_mat_cPfS_S_ii,@"STO_CUDA_ENTRY STV_DEFAULT"
_Z9sum_mat_cPfS_S_ii:
.text._Z9sum_mat_cPfS_S_ii:
[----:B------:R-:W-:Y:S01]  /*0000*/  LDC R1, c[0x0][0x37c] ;  /* 0x0000df00ff017b82 */ /* 0x000fe20000000800 */
[----:B------:R-:W0:Y:S07]  /*0010*/  S2R R0, SR_CTAID.X ;  /* 0x0000000000007919 */ /* 0x000e2e0000002500 */
[----:B------:R-:W1:Y:S01]  /*0020*/  LDC.64 R2, c[0x0][0x398] ;  /* 0x0000e600ff027b82 */ /* 0x000e620000000a00 */
[----:B------:R-:W0:Y:S01]  /*0030*/  LDCU UR4, c[0x0][0x360] ;  /* 0x00006c00ff0477ac */ /* 0x000e220008000800 */
[----:B------:R-:W0:Y:S01]  /*0040*/  S2R R5, SR_TID.X ;  /* 0x0000000000057919 */ /* 0x000e220000002100 */
[----:B-1----:R-:W-:Y:S01]  /*0050*/  ISETP.GE.AND P0, PT, R2, 0x1, PT ;  /* 0x000000010200780c */ /* 0x002fe20003f06270 */
[----:B0-----:R-:W-:-:S05]  /*0060*/  IMAD R0, R0, UR4, R5 ;  /* 0x0000000400007c24 */ /* 0x001fca000f8e0205 */
[----:B------:R-:W-:-:S13]  /*0070*/  ISETP.GE.OR P0, PT, R0, R3, !P0 ;  /* 0x000000030000720c */ /* 0x000fda0004706670 */
[----:B------:R-:W-:Y:S05]  /*0080*/  @P0 EXIT ;  /* 0x000000000000094d */ /* 0x000fea0003800000 */
[C---:B------:R-:W-:Y:S01]  /*0090*/  ISETP.GE.U32.AND P1, PT, R2.reuse, 0x10, PT ;  /* 0x000000100200780c */ /* 0x040fe20003f26070 */
[----:B------:R-:W0:Y:S01]  /*00a0*/  LDCU.64 UR4, c[0x0][0x358] ;  /* 0x00006b00ff0477ac */ /* 0x000e220008000a00 */
[----:B------:R-:W-:Y:S01]  /*00b0*/  LOP3.LUT R7, R2, 0xf, RZ, 0xc0, !PT ;  /* 0x0000000f02077812 */ /* 0x000fe200078ec0ff */
[----:B------:R-:W-:-:S03]  /*00c0*/  HFMA2 R4, -RZ, RZ, 0, 0 ;  /* 0x00000000ff047431 */ /* 0x000fc600000001ff */
[----:B------:R-:W-:-:S07]  /*00d0*/  ISETP.NE.AND P0, PT, R7, RZ, PT ;  /* 0x000000ff0700720c */ /* 0x000fce0003f05270 */
[----:B------:R-:W-:Y:S06]  /*00e0*/  @!P1 BRA `(.L_x_0) ;  /* 0x0000000400e89947 */ /* 0x000fec0003800000 */
[----:B------:R-:W-:Y:S02]  /*00f0*/  LOP3.LUT R4, R2, 0x7ffffff0, RZ, 0xc0, !PT ;  /* 0x7ffffff002047812 */ /* 0x000fe400078ec0ff */
[----:B------:R-:W-:Y:S02]  /*0100*/  MOV R6, R0 ;  /* 0x0000000000067202 */ /* 0x000fe40000000f00 */
[----:B------:R-:W-:-:S07]  /*0110*/  IADD3 R5, PT, PT, -R4, RZ, RZ ;  /* 0x000000ff04057210 */ /* 0x000fce0007ffe1ff */
.L_x_1:
[----:B---3--:R-:W1:Y:S08]  /*0120*/  LDC.64 R16, c[0x0][0x380] ;  /* 0x0000e000ff107b82 */ /* 0x008e700000000a00 */
[----:B------:R-:W2:Y:S08]  /*0130*/  LDC.64 R18, c[0x0][0x388] ;  /* 0x0000e200ff127b82 */ /* 0x000eb00000000a00 */
[----:B------:R-:W3:Y:S01]  /*0140*/  LDC.64 R8, c[0x0][0x390] ;  /* 0x0000e400ff087b82 */ /* 0x000ee20000000a00 */
[----:B-1----:R-:W-:-:S05]  /*0150*/  IMAD.WIDE R16, R6, 0x4, R16 ;  /* 0x0000000406107825 */ /* 0x002fca00078e0210 */
[----:B0-----:R-:W4:Y:S01]  /*0160*/  LDG.E R10, desc[UR4][R16.64] ;  /* 0x00000004100a7981 */ /* 0x001f22000c1e1900 */
[----:B--2---:R-:W-:-:S05]  /*0170*/  IMAD.WIDE R18, R6, 0x4, R18 ;  /* 0x0000000406127825 */ /* 0x004fca00078e0212 */
[----:B------:R-:W4:Y:S01]  /*0180*/  LDG.E R11, desc[UR4][R18.64] ;  /* 0x00000004120b7981 */ /* 0x000f22000c1e1900 */
[----:B------:R-:W-:-:S04]  /*0190*/  IMAD.WIDE R12, R3, 0x4, R16 ;  /* 0x00000004030c7825 */ /* 0x000fc800078e0210 */
[----:B---3--:R-:W-:-:S04]  /*01a0*/  IMAD.WIDE R8, R6, 0x4, R8 ;  /* 0x0000000406087825 */ /* 0x008fc800078e0208 */
[----:B----4-:R-:W-:Y:S01]  /*01b0*/  FADD R23, R10, R11 ;  /* 0x0000000b0a177221 */ /* 0x010fe20000000000 */
[----:B------:R-:W-:-:S04]  /*01c0*/  IMAD.WIDE R10, R3, 0x4, R18 ;  /* 0x00000004030a7825 */ /* 0x000fc800078e0212 */
[----:B------:R0:W-:Y:S04]  /*01d0*/  STG.E desc[UR4][R8.64], R23 ;  /* 0x0000001708007986 */ /* 0x0001e8000c101904 */
[----:B------:R-:W2:Y:S04]  /*01e0*/  LDG.E R20, desc[UR4][R12.64] ;  /* 0x000000040c147981 */ /* 0x000ea8000c1e1900 */
[----:B------:R-:W2:Y:S01]  /*01f0*/  LDG.E R21, desc[UR4][R10.64] ;  /* 0x000000040a157981 */ /* 0x000ea2000c1e1900 */
[----:B------:R-:W-:-:S04]  /*0200*/  IMAD.WIDE R14, R3, 0x4, R8 ;  /* 0x00000004030e7825 */ /* 0x000fc800078e0208 */
[----:B------:R-:W-:-:S04]  /*0210*/  IMAD.WIDE R18, R3, 0x4, R12 ;  /* 0x0000000403127825 */ /* 0x000fc800078e020c */
[----:B------:R-:W-:-:S04]  /*0220*/  IMAD.WIDE R16, R3, 0x4, R10 ;  /* 0x0000000403107825 */ /* 0x000fc800078e020a */
[----:B--2---:R-:W-:-:S05]  /*0230*/  FADD R25, R20, R21 ;  /* 0x0000001514197221 */ /* 0x004fca0000000000 */
[----:B------:R1:W-:Y:S04]  /*0240*/  STG.E desc[UR4][R14.64], R25 ;  /* 0x000000190e007986 */ /* 0x0003e8000c101904 */
[----:B------:R-:W2:Y:S04]  /*0250*/  LDG.E R22, desc[UR4][R18.64] ;  /* 0x0000000412167981 */ /* 0x000ea8000c1e1900 */
[----:B------:R-:W2:Y:S01]  /*0260*/  LDG.E R27, desc[UR4][R16.64] ;  /* 0x00000004101b7981 */ /* 0x000ea2000c1e1900 */
[----:B------:R-:W-:-:S04]  /*0270*/  IMAD.WIDE R20, R3, 0x4, R14 ;  /* 0x0000000403147825 */ /* 0x000fc800078e020e */
[----:B------:R-:W-:-:S04]  /*0280*/  IMAD.WIDE R12, R3, 0x4, R18 ;  /* 0x00000004030c7825 */ /* 0x000fc800078e0212 */
[----:B0-----:R-:W-:-:S04]  /*0290*/  IMAD.WIDE R8, R3, 0x4, R16 ;  /* 0x0000000403087825 */ /* 0x001fc800078e0210 */
[----:B--2---:R-:W-:-:S05]  /*02a0*/  FADD R27, R22, R27 ;  /* 0x0000001b161b7221 */ /* 0x004fca0000000000 */
[----:B------:R0:W-:Y:S04]  /*02b0*/  STG.E desc[UR4][R20.64], R27 ;  /* 0x0000001b14007986 */ /* 0x0001e8000c101904 */
[----:B------:R-:W2:Y:S04]  /*02c0*/  LDG.E R22, desc[UR4][R12.64] ;  /* 0x000000040c167981 */ /* 0x000ea8000c1e1900 */
[----:B------:R-:W2:Y:S01]  /*02d0*/  LDG.E R23, desc[UR4][R8.64] ;  /* 0x0000000408177981 */ /* 0x000ea2000c1e1900 */
[----:B------:R-:W-:-:S04]  /*02e0*/  IMAD.WIDE R10, R3, 0x4, R20 ;  /* 0x00000004030a7825 */ /* 0x000fc800078e0214 */
[----:B------:R-:W-:-:S04]  /*02f0*/  IMAD.WIDE R18, R3, 0x4, R12 ;  /* 0x0000000403127825 */ /* 0x000fc800078e020c */
[----:B-1----:R-:W-:-:S04]  /*0300*/  IMAD.WIDE R14, R3, 0x4, R8 ;  /* 0x00000004030e7825 */ /* 0x002fc800078e0208 */
[----:B--2---:R-:W-:-:S05]  /*0310*/  FADD R23, R22, R23 ;  /* 0x0000001716177221 */ /* 0x004fca0000000000 */
        /* <DEDUP_REMOVED lines=8> */
[----:B------:R-:W3:Y:S04]  /*03a0*/  LDG.E R22, desc[UR4][R12.64] ;  /* 0x000000040c167981 */ /* 0x000ee8000c1e1900 */
[----:B0-----:R-:W3:Y:S01]  /*03b0*/  LDG.E R27, desc[UR4][R8.64] ;  /* 0x00000004081b7981 */ /* 0x001ee2000c1e1900 */
[----:B------:R-:W-:-:S04]  /*03c0*/  IMAD.WIDE R20, R3, 0x4, R16 ;  /* 0x0000000403147825 */ /* 0x000fc800078e0210 */
[----:B------:R-:W-:-:S04]  /*03d0*/  IMAD.WIDE R18, R3, 0x4, R12 ;  /* 0x0000000403127825 */ /* 0x000fc800078e020c */
[----:B-1----:R-:W-:-:S04]  /*03e0*/  IMAD.WIDE R10, R3, 0x4, R8 ;  /* 0x00000004030a7825 */ /* 0x002fc800078e0208 */
[----:B---3--:R-:W-:-:S05]  /*03f0*/  FADD R27, R22, R27 ;  /* 0x0000001b161b7221 */ /* 0x008fca0000000000 */
[----:B------:R0:W-:Y:S04]  /*0400*/  STG.E desc[UR4][R20.64], R27 ;  /* 0x0000001b14007986 */ /* 0x0001e8000c101904 */
[----:B------:R-:W3:Y:S04]  /*0410*/  LDG.E R22, desc[UR4][R18.64] ;  /* 0x0000000412167981 */ /* 0x000ee8000c1e1900 */
[----:B------:R-:W3:Y:S01]  /*0420*/  LDG.E R23, desc[UR4][R10.64] ;  /* 0x000000040a177981 */ /* 0x000ee2000c1e1900 */
[----:B------:R-:W-:-:S04]  /*0430*/  IMAD.WIDE R14, R3, 0x4, R20 ;  /* 0x00000004030e7825 */ /* 0x000fc800078e0214 */
[----:B------:R-:W-:-:S04]  /*0440*/  IMAD.WIDE R12, R3, 0x4, R18 ;  /* 0x00000004030c7825 */ /* 0x000fc800078e0212 */
[----:B------:R-:W-:-:S04]  /*0450*/  IMAD.WIDE R8, R3, 0x4, R10 ;  /* 0x0000000403087825 */ /* 0x000fc800078e020a */
[----:B---3--:R-:W-:-:S05]  /*0460*/  FADD R23, R22, R23 ;  /* 0x0000001716177221 */ /* 0x008fca0000000000 */
[----:B------:R1:W-:Y:S04]  /*0470*/  STG.E desc[UR4][R14.64], R23 ;  /* 0x000000170e007986 */ /* 0x0003e8000c101904 */
[----:B------:R-:W3:Y:S04]  /*0480*/  LDG.E R22, desc[UR4][R12.64] ;  /* 0x000000040c167981 */ /* 0x000ee8000c1e1900 */
[----:B--2---:R-:W3:Y:S01]  /*0490*/  LDG.E R25, desc[UR4][R8.64] ;  /* 0x0000000408197981 */ /* 0x004ee2000c1e1900 */
[----:B------:R-:W-:-:S04]  /*04a0*/  IMAD.WIDE R16, R3, 0x4, R14 ;  /* 0x0000000403107825 */ /* 0x000fc800078e020e */
[----:B------:R-:W-:-:S04]  /*04b0*/  IMAD.WIDE R18, R3, 0x4, R12 ;  /* 0x0000000403127825 */ /* 0x000fc800078e020c */
[----:B------:R-:W-:-:S04]  /*04c0*/  IMAD.WIDE R10, R3, 0x4, R8 ;  /* 0x00000004030a7825 */ /* 0x000fc800078e0208 */
[----:B---3--:R-:W-:-:S05]  /*04d0*/  FADD R25, R22, R25 ;  /* 0x0000001916197221 */ /* 0x008fca0000000000 */
[----:B------:R2:W-:Y:S04]  /*04e0*/  STG.E desc[UR4][R16.64], R25 ;  /* 0x0000001910007986 */ /* 0x0005e8000c101904 */
[----:B------:R-:W3:Y:S04]  /*04f0*/  LDG.E R22, desc[UR4][R18.64] ;  /* 0x0000000412167981 */ /* 0x000ee8000c1e1900 */
[----:B0-----:R-:W3:Y:S01]  /*0500*/  LDG.E R27, desc[UR4][R10.64] ;  /* 0x000000040a1b7981 */ /* 0x001ee2000c1e1900 */
[----:B------:R-:W-:-:S04]  /*0510*/  IMAD.WIDE R20, R3, 0x4, R16 ;  /* 0x0000000403147825 */ /* 0x000fc800078e0210 */
[----:B------:R-:W-:-:S04]  /*0520*/  IMAD.WIDE R12, R3, 0x4, R18 ;  /* 0x00000004030c7825 */ /* 0x000fc800078e0212 */
[----:B------:R-:W-:-:S04]  /*0530*/  IMAD.WIDE R8, R3, 0x4, R10 ;  /* 0x0000000403087825 */ /* 0x000fc800078e020a */
[----:B---3--:R-:W-:-:S05]  /*0540*/  FADD R27, R22, R27 ;  /* 0x0000001b161b7221 */ /* 0x008fca0000000000 */
[----:B------:R0:W-:Y:S04]  /*0550*/  STG.E desc[UR4][R20.64], R27 ;  /* 0x0000001b14007986 */ /* 0x0001e8000c101904 */
[----:B------:R-:W3:Y:S04]  /*0560*/  LDG.E R22, desc[UR4][R12.64] ;  /* 0x000000040c167981 */ /* 0x000ee8000c1e1900 */
[----:B-1----:R-:W3:Y:S01]  /*0570*/  LDG.E R23, desc[UR4][R8.64] ;  /* 0x0000000408177981 */ /* 0x002ee2000c1e1900 */
[----:B------:R-:W-:-:S04]  /*0580*/  IMAD.WIDE R14, R3, 0x4, R20 ;  /* 0x00000004030e7825 */ /* 0x000fc800078e0214 */
[----:B--2---:R-:W-:-:S04]  /*0590*/  IMAD.WIDE R16, R3, 0x4, R12 ;  /* 0x0000000403107825 */ /* 0x004fc800078e020c */
[----:B------:R-:W-:-:S04]  /*05a0*/  IMAD.WIDE R10, R3, 0x4, R8 ;  /* 0x00000004030a7825 */ /* 0x000fc800078e0208 */
[----:B---3--:R-:W-:-:S05]  /*05b0*/  FADD R23, R22, R23 ;  /* 0x0000001716177221 */ /* 0x008fca0000000000 */
        /* <DEDUP_REMOVED lines=11> */
[----:B-1----:R-:W-:-:S04]  /*0670*/  IMAD.WIDE R14, R3, 0x4, R12 ;  /* 0x00000004030e7825 */ /* 0x002fc800078e020c */
[----:B------:R-:W-:-:S04]  /*0680*/  IMAD.WIDE R10, R3, 0x4, R8 ;  /* 0x00000004030a7825 */ /* 0x000fc800078e0208 */
        /* <DEDUP_REMOVED lines=23> */
[----:B------:R-:W2:Y:S04]  /*0800*/  LDG.E R12, desc[UR4][R12.64] ;  /* 0x000000040c0c7981 */ /* 0x000ea8000c1e1900 */
[----:B------:R-:W2:Y:S01]  /*0810*/  LDG.E R9, desc[UR4][R8.64] ;  /* 0x0000000408097981 */ /* 0x000ea2000c1e1900 */
[----:B------:R-:W-:-:S04]  /*0820*/  IADD3 R5, PT, PT, R5, 0x10, RZ ;  /* 0x0000001005057810 */ /* 0x000fc80007ffe0ff */
[----:B------:R-:W-:Y:S01]  /*0830*/  ISETP.NE.AND P1, PT, R5, RZ, PT ;  /* 0x000000ff0500720c */ /* 0x000fe20003f25270 */
[C---:B-1----:R-:W-:Y:S01]  /*0840*/  IMAD.WIDE R16, R3.reuse, 0x4, R20 ;  /* 0x0000000403107825 */ /* 0x042fe200078e0214 */
[----:B------:R-:W-:-:S03]  /*0850*/  LEA R6, R3, R6, 0x4 ;  /* 0x0000000603067211 */ /* 0x000fc600078e20ff */
[----:B--2---:R-:W-:-:S05]  /*0860*/  FADD R19, R12, R9 ;  /* 0x000000090c137221 */ /* 0x004fca0000000000 */
[----:B------:R3:W-:Y:S03]  /*0870*/  STG.E desc[UR4][R16.64], R19 ;  /* 0x0000001310007986 */ /* 0x0007e6000c101904 */
[----:B------:R-:W-:Y:S05]  /*0880*/  @P1 BRA `(.L_x_1) ;  /* 0xfffffff800241947 */ /* 0x000fea000383ffff */
.L_x_0:
[----:B0-----:R-:W-:Y:S05]  /*0890*/  @!P0 EXIT ;  /* 0x000000000000894d */ /* 0x001fea0003800000 */
[----:B------:R-:W-:Y:S02]  /*08a0*/  ISETP.GE.U32.AND P0, PT, R7, 0x8, PT ;  /* 0x000000080700780c */ /* 0x000fe40003f06070 */
[----:B------:R-:W-:-:S04]  /*08b0*/  LOP3.LUT R5, R2, 0x7, RZ, 0xc0, !PT ;  /* 0x0000000702057812 */ /* 0x000fc800078ec0ff */
[----:B------:R-:W-:-:S07]  /*08c0*/  ISETP.NE.AND P1, PT, R5, RZ, PT ;  /* 0x000000ff0500720c */ /* 0x000fce0003f25270 */
[----:B------:R-:W-:Y:S06]  /*08d0*/  @!P0 BRA `(.L_x_2) ;  /* 0x0000000000f48947 */ /* 0x000fec0003800000 */
[----:B------:R-:W0:Y:S01]  /*08e0*/  LDC.64 R6, c[0x0][0x380] ;  /* 0x0000e000ff067b82 */ /* 0x000e220000000a00 */
[----:B------:R-:W-:-:S07]  /*08f0*/  IMAD R13, R4, R3, R0 ;  /* 0x00000003040d7224 */ /* 0x000fce00078e0200 */
[----:B------:R-:W1:Y:S08]  /*0900*/  LDC.64 R8, c[0x0][0x388] ;  /* 0x0000e200ff087b82 */ /* 0x000e700000000a00 */
[----:B------:R-:W2:Y:S01]  /*0910*/  LDC.64 R10, c[0x0][0x390] ;  /* 0x0000e400ff0a7b82 */ /* 0x000ea20000000a00 */
[----:B0-----:R-:W-:-:S05]  /*0920*/  IMAD.WIDE R6, R13, 0x4, R6 ;  /* 0x000000040d067825 */ /* 0x001fca00078e0206 */
[----:B------:R-:W3:Y:S01]  /*0930*/  LDG.E R12, desc[UR4][R6.64] ;  /* 0x00000004060c7981 */ /* 0x000ee2000c1e1900 */
[----:B-1----:R-:W-:-:S05]  /*0940*/  IMAD.WIDE R8, R13, 0x4, R8 ;  /* 0x000000040d087825 */ /* 0x002fca00078e0208 */
[----:B------:R-:W3:Y:S01]  /*0950*/  LDG.E R15, desc[UR4][R8.64] ;  /* 0x00000004080f7981 */ /* 0x000ee2000c1e1900 */
[----:B--2---:R-:W-:-:S04]  /*0960*/  IMAD.WIDE R10, R13, 0x4, R10 ;  /* 0x000000040d0a7825 */ /* 0x004fc800078e020a */
[----:B---3--:R-:W-:Y:S01]  /*0970*/  FADD R21, R12, R15 ;  /* 0x0000000f0c157221 */ /* 0x008fe20000000000 */
[----:B------:R-:W-:-:S04]  /*0980*/  IMAD.WIDE R12, R3, 0x4, R6 ;  /* 0x00000004030c7825 */ /* 0x000fc800078e0206 */
[C---:B------:R-:W-:Y:S01]  /*0990*/  IMAD.WIDE R14, R3.reuse, 0x4, R8 ;  /* 0x00000004030e7825 */ /* 0x040fe200078e0208 */
        /* <DEDUP_REMOVED lines=11> */
[----:B0-----:R-:W-:-:S04]  /*0a50*/  IMAD.WIDE R10, R3, 0x4, R6 ;  /* 0x00000004030a7825 */ /* 0x001fc800078e0206 */
[----:B------:R-:W-:-:S04]  /*0a60*/  IMAD.WIDE R12, R3, 0x4, R8 ;  /* 0x00000004030c7825 */ /* 0x000fc800078e0208 */
        /* <DEDUP_REMOVED lines=10> */
[----:B-1----:R-:W3:Y:S01]  /*0b10*/  LDG.E R23, desc[UR4][R8.64] ;  /* 0x0000000408177981 */ /* 0x002ee2000c1e1900 */
        /* <DEDUP_REMOVED lines=19> */
[----:B------:R-:W0:Y:S04]  /*0c50*/  LDG.E R10, desc[UR4][R10.64] ;  /* 0x000000040a0a7981 */ /* 0x000e28000c1e1900 */
[----:B------:R-:W0:Y:S01]  /*0c60*/  LDG.E R13, desc[UR4][R12.64] ;  /* 0x000000040c0d7981 */ /* 0x000e22000c1e1900 */
[----:B-1----:R-:W-:Y:S01]  /*0c70*/  IMAD.WIDE R16, R3, 0x4, R14 ;  /* 0x0000000403107825 */ /* 0x002fe200078e020e */
[----:B------:R-:W-:-:S03]  /*0c80*/  IADD3 R4, PT, PT, R4, 0x8, RZ ;  /* 0x0000000804047810 */ /* 0x000fc60007ffe0ff */
[----:B0-----:R-:W-:-:S05]  /*0c90*/  FADD R19, R10, R13 ;  /* 0x0000000d0a137221 */ /* 0x001fca0000000000 */
[----:B------:R2:W-:Y:S02]  /*0ca0*/  STG.E desc[UR4][R16.64], R19 ;  /* 0x0000001310007986 */ /* 0x0005e4000c101904 */
.L_x_2:
[----:B------:R-:W-:Y:S05]  /*0cb0*/  @!P1 EXIT ;  /* 0x000000000000994d */ /* 0x000fea0003800000 */
[----:B------:R-:W-:Y:S02]  /*0cc0*/  ISETP.GE.U32.AND P0, PT, R5, 0x4, PT ;  /* 0x000000040500780c */ /* 0x000fe40003f06070 */
[----:B------:R-:W-:-:S04]  /*0cd0*/  LOP3.LUT R2, R2, 0x3, RZ, 0xc0, !PT ;  /* 0x0000000302027812 */ /* 0x000fc800078ec0ff */
[----:B------:R-:W-:-:S07]  /*0ce0*/  ISETP.NE.AND P1, PT, R2, RZ, PT ;  /* 0x000000ff0200720c */ /* 0x000fce0003f25270 */
[----:B------:R-:W-:Y:S06]  /*0cf0*/  @!P0 BRA `(.L_x_3) ;  /* 0x0000000000848947 */ /* 0x000fec0003800000 */
[----:B------:R-:W0:Y:S01]  /*0d00*/  LDC.64 R6, c[0x0][0x380] ;  /* 0x0000e000ff067b82 */ /* 0x000e220000000a00 */
[----:B------:R-:W-:-:S07]  /*0d10*/  IMAD R13, R4, R3, R0 ;  /* 0x00000003040d7224 */ /* 0x000fce00078e0200 */
[----:B------:R-:W1:Y:S08]  /*0d20*/  LDC.64 R8, c[0x0][0x388] ;  /* 0x0000e200ff087b82 */ /* 0x000e700000000a00 */
[----:B------:R-:W4:Y:S01]  /*0d30*/  LDC.64 R10, c[0x0][0x390] ;  /* 0x0000e400ff0a7b82 */ /* 0x000f220000000a00 */
[----:B0-----:R-:W-:-:S05]  /*0d40*/  IMAD.WIDE R6, R13, 0x4, R6 ;  /* 0x000000040d067825 */ /* 0x001fca00078e0206 */
[----:B------:R-:W5:Y:S01]  /*0d50*/  LDG.E R5, desc[UR4][R6.64] ;  /* 0x0000000406057981 */ /* 0x000f62000c1e1900 */
[----:B-1----:R-:W-:-:S05]  /*0d60*/  IMAD.WIDE R8, R13, 0x4, R8 ;  /* 0x000000040d087825 */ /* 0x002fca00078e0208 */
[----:B------:R-:W5:Y:S01]  /*0d70*/  LDG.E R12, desc[UR4][R8.64] ;  /* 0x00000004080c7981 */ /* 0x000f62000c1e1900 */
[----:B--2---:R-:W-:-:S04]  /*0d80*/  IMAD.WIDE R14, R3, 0x4, R8 ;  /* 0x00000004030e7825 */ /* 0x004fc800078e0208 */
[----:B----4-:R-:W-:-:S04]  /*0d90*/  IMAD.WIDE R10, R13, 0x4, R10 ;  /* 0x000000040d0a7825 */ /* 0x010fc800078e020a */
[----:B-----5:R-:W-:Y:S01]  /*0da0*/  FADD R5, R5, R12 ;  /* 0x0000000c05057221 */ /* 0x020fe20000000000 */
[----:B------:R-:W-:-:S04]  /*0db0*/  IMAD.WIDE R12, R3, 0x4, R6 ;  /* 0x00000004030c7825 */ /* 0x000fc800078e0206 */
[----:B------:R0:W-:Y:S04]  /*0dc0*/  STG.E desc[UR4][R10.64], R5 ;  /* 0x000000050a007986 */ /* 0x0001e8000c101904 */
[----:B------:R-:W2:Y:S04]  /*0dd0*/  LDG.E R18, desc[UR4][R12.64] ;  /* 0x000000040c127981 */ /* 0x000ea8000c1e1900 */
[----:B---3--:R-:W2:Y:S01]  /*0de0*/  LDG.E R19, desc[UR4][R14.64] ;  /* 0x000000040e137981 */ /* 0x008ea2000c1e1900 */
        /* <DEDUP_REMOVED lines=14> */
[----:B------:R-:W-:Y:S01]  /*0ed0*/  IMAD.WIDE R14, R3, 0x4, R18 ;  /* 0x00000004030e7825 */ /* 0x000fe200078e0212 */
[----:B------:R-:W-:-:S03]  /*0ee0*/  IADD3 R4, PT, PT, R4, 0x4, RZ ;  /* 0x0000000404047810 */ /* 0x000fc60007ffe0ff */
[----:B--2---:R-:W-:-:S05]  /*0ef0*/  FADD R5, R10, R13 ;  /* 0x0000000d0a057221 */ /* 0x004fca0000000000 */
[----:B------:R1:W-:Y:S02]  /*0f00*/  STG.E desc[UR4][R14.64], R5 ;  /* 0x000000050e007986 */ /* 0x0003e4000c101904 */
.L_x_3:
[----:B------:R-:W-:Y:S05]  /*0f10*/  @!P1 EXIT ;  /* 0x000000000000994d */ /* 0x000fea0003800000 */
[----:B------:R-:W0:Y:S01]  /*0f20*/  LDC.64 R6, c[0x0][0x390] ;  /* 0x0000e400ff067b82 */ /* 0x000e220000000a00 */
[----:B-123--:R-:W-:Y:S01]  /*0f30*/  IMAD R17, R4, R3, R0 ;  /* 0x0000000304117224 */ /* 0x00efe200078e0200 */
[----:B------:R-:W-:-:S06]  /*0f40*/  IADD3 R2, PT, PT, -R2, RZ, RZ ;  /* 0x000000ff02027210 */ /* 0x000fcc0007ffe1ff */
[----:B------:R-:W1:Y:S08]  /*0f50*/  LDC.64 R8, c[0x0][0x380] ;  /* 0x0000e000ff087b82 */ /* 0x000e700000000a00 */
[----:B------:R-:W2:Y:S02]  /*0f60*/  LDC.64 R10, c[0x0][0x388] ;  /* 0x0000e200ff0a7b82 */ /* 0x000ea40000000a00 */
.L_x_4:
[----:B-1----:R-:W-:-:S04]  /*0f70*/  IMAD.WIDE R4, R17, 0x4, R8 ;  /* 0x0000000411047825 */ /* 0x002fc800078e0208 */
[C---:B--2---:R-:W-:Y:S02]  /*0f80*/  IMAD.WIDE R12, R17.reuse, 0x4, R10 ;  /* 0x00000004110c7825 */ /* 0x044fe400078e020a */
[----:B------:R-:W2:Y:S04]  /*0f90*/  LDG.E R4, desc[UR4][R4.64] ;  /* 0x0000000404047981 */ /* 0x000ea8000c1e1900 */
[----:B------:R-:W2:Y:S01]  /*0fa0*/  LDG.E R13, desc[UR4][R12.64] ;  /* 0x000000040c0d7981 */ /* 0x000ea2000c1e1900 */
[----:B------:R-:W-:Y:S01]  /*0fb0*/  IADD3 R2, PT, PT, R2, 0x1, RZ ;  /* 0x0000000102027810 */ /* 0x000fe20007ffe0ff */
[C---:B0--3--:R-:W-:Y:S01]  /*0fc0*/  IMAD.WIDE R14, R17.reuse, 0x4, R6 ;  /* 0x00000004110e7825 */ /* 0x049fe200078e0206 */
[----:B------:R-:W-:Y:S02]  /*0fd0*/  IADD3 R17, PT, PT, R17, R3, RZ ;  /* 0x0000000311117210 */ /* 0x000fe40007ffe0ff */
[----:B------:R-:W-:Y:S01]  /*0fe0*/  ISETP.NE.AND P0, PT, R2, RZ, PT ;  /* 0x000000ff0200720c */ /* 0x000fe20003f05270 */
[----:B--2---:R-:W-:-:S05]  /*0ff0*/  FADD R19, R4, R13 ;  /* 0x0000000d04137221 */ /* 0x004fca0000000000 */
[----:B------:R3:W-:Y:S07]  /*1000*/  STG.E desc[UR4][R14.64], R19 ;  /* 0x000000130e007986 */ /* 0x0007ee000c101904 */
[----:B------:R-:W-:Y:S05]  /*1010*/  @P0 BRA `(.L_x_4) ;  /* 0xfffffffc00d40947 */ /* 0x000fea000383ffff */
[----:B------:R-:W-:Y:S05]  /*1020*/  EXIT ;  /* 0x000000000000794d */ /* 0x000fea0003800000 */
.L_x_5:
[----:B------:R-:W-:-:S00]  /*1030*/  BRA `(.L_x_5) ;  /* 0xfffffffc00fc7947 */ /* 0x000fc0000383ffff */
[----:B------:R-:W-:-:S00]  /*1040*/  NOP ;  /* 0x0000000000007918 */ /* 0x000fc00000000000 */
        /* <DEDUP_REMOVED lines=11> */
.L_x_13:


//--------------------- .text._Z9sum_mat_rPfS_S_ii --------------------------
	.section	.text._Z9sum_mat_rPfS_S_ii,"ax",@progbits
	.align	128
        .global         _Z9sum_mat_rPfS_S_ii
        .type           _Z9sum_mat_rPfS_S_ii,@function
        .size           _Z9sum_mat_rPfS_S_ii,(.L_x_14 - _Z9sum_mat_rPfS_S_ii)
        .other          _Z9sum_mat_rPfS_S_ii,@"STO_CUDA_ENTRY STV_DEFAULT"
_Z9sum_mat_rPfS_S_ii:
.text._Z9sum_mat_rPfS_S_ii:
        /* <DEDUP_REMOVED lines=12> */
[----:B------:R-:W-:Y:S02]  /*00c0*/  HFMA2 R3, -RZ, RZ, 0, 0 ;  /* 0x00000000ff037431 */ /* 0x000fe400000001ff */
[----:B------:R-:W-:Y:S01]  /*00d0*/  IMAD R0, R0, R5, RZ ;  /* 0x0000000500007224 */ /* 0x000fe200078e02ff */
[----:B------:R-:W-:-:S07]  /*00e0*/  ISETP.NE.AND P0, PT, R14, RZ, PT ;  /* 0x000000ff0e00720c */ /* 0x000fce0003f05270 */
[----:B------:R-:W-:Y:S06]  /*00f0*/  @!P1 BRA `(.L_x_6) ;  /* 0x0000000400609947 */ /* 0x000fec0003800000 */
[----:B------:R-:W1:Y:S01]  /*0100*/  LDCU.128 UR4, c[0x0][0x380] ;  /* 0x00007000ff0477ac */ /* 0x000e620008000c00 */
[----:B------:R-:W-:Y:S02]  /*0110*/  LOP3.LUT R3, R5, 0x7ffffff0, RZ, 0xc0, !PT ;  /* 0x7ffffff005037812 */ /* 0x000fe400078ec0ff */
[----:B------:R-:W-:Y:S01]  /*0120*/  MOV R2, R0 ;  /* 0x0000000000027202 */ /* 0x000fe20000000f00 */
[----:B------:R-:W2:Y:S01]  /*0130*/  LDCU.64 UR10, c[0x0][0x390] ;  /* 0x00007200ff0a77ac */ /* 0x000ea20008000a00 */
[----:B------:R-:W-:Y:S01]  /*0140*/  IADD3 R4, PT, PT, -R3, RZ, RZ ;  /* 0x000000ff03047210 */ /* 0x000fe20007ffe1ff */
[----:B-1----:R-:W-:Y:S02]  /*0150*/  UIADD3 UR8, UP0, UPT, UR4, 0x20, URZ ;  /* 0x0000002004087890 */ /* 0x002fe4000ff1e0ff */
[----:B------:R-:W-:Y:S02]  /*0160*/  UIADD3 UR6, UP1, UPT, UR6, 0x20, URZ ;  /* 0x0000002006067890 */ /* 0x000fe4000ff3e0ff */
[----:B--2---:R-:W-:-:S02]  /*0170*/  UIADD3 UR4, UP2, UPT, UR10, 0x20, URZ ;  /* 0x000000200a047890 */ /* 0x004fc4000ff5e0ff */
[----:B------:R-:W-:Y:S02]  /*0180*/  UIADD3.X UR9, UPT, UPT, URZ, UR5, URZ, UP0, !UPT ;  /* 0x00000005ff097290 */ /* 0x000fe400087fe4ff */
[----:B------:R-:W-:Y:S02]  /*0190*/  UIADD3.X UR7, UPT, UPT, URZ, UR7, URZ, UP1, !UPT ;  /* 0x00000007ff077290 */ /* 0x000fe40008ffe4ff */
[----:B------:R-:W-:-:S12]  /*01a0*/  UIADD3.X UR5, UPT, UPT, URZ, UR11, URZ, UP2, !UPT ;  /* 0x0000000bff057290 */ /* 0x000fd800097fe4ff */
.L_x_7:
[----:B------:R-:W-:Y:S02]  /*01b0*/  MOV R6, UR8 ;  /* 0x0000000800067c02 */ /* 0x000fe40008000f00 */
[----:B------:R-:W-:Y:S02]  /*01c0*/  MOV R7, UR9 ;  /* 0x0000000900077c02 */ /* 0x000fe40008000f00 */
[----:B------:R-:W-:Y:S02]  /*01d0*/  MOV R8, UR6 ;  /* 0x0000000600087c02 */ /* 0x000fe40008000f00 */
[----:B------:R-:W-:Y:S01]  /*01e0*/  MOV R9, UR7 ;  /* 0x0000000700097c02 */ /* 0x000fe20008000f00 */
[----:B------:R-:W-:-:S04]  /*01f0*/  IMAD.WIDE R6, R2, 0x4, R6 ;  /* 0x0000000402067825 */ /* 0x000fc800078e0206 */
[----:B------:R-:W-:Y:S01]  /*0200*/  IMAD.WIDE R8, R2, 0x4, R8 ;  /* 0x0000000402087825 */ /* 0x000fe200078e0208 */
[----:B0-----:R-:W2:Y:S04]  /*0210*/  LDG.E R12, desc[UR12][R6.64+-0x20] ;  /* 0xffffe00c060c7981 */ /* 0x001ea8000c1e1900 */
[----:B----4-:R-:W2:Y:S01]  /*0220*/  LDG.E R13, desc[UR12][R8.64+-0x20] ;  /* 0xffffe00c080d7981 */ /* 0x010ea2000c1e1900 */
[----:B------:R-:W-:Y:S02]  /*0230*/  MOV R10, UR4 ;  /* 0x00000004000a7c02 */ /* 0x000fe40008000f00 */
[----:B------:R-:W-:-:S03]  /*0240*/  MOV R11, UR5 ;  /* 0x00000005000b7c02 */ /* 0x000fc60008000f00 */
[----:B------:R-:W-:-:S04]  /*0250*/  IMAD.WIDE R10, R2, 0x4, R10 ;  /* 0x00000004020a7825 */ /* 0x000fc800078e020a */
[----:B--2---:R-:W-:-:S05]  /*0260*/  FADD R13, R12, R13 ;  /* 0x0000000d0c0d7221 */ /* 0x004fca0000000000 */
[----:B------:R0:W-:Y:S04]  /*0270*/  STG.E desc[UR12][R10.64+-0x20], R13 ;  /* 0xffffe00d0a007986 */ /* 0x0001e8000c10190c */
[----:B------:R-:W2:Y:S04]  /*0280*/  LDG.E R12, desc[UR12][R6.64+-0x1c] ;  /* 0xffffe40c060c7981 */ /* 0x000ea8000c1e1900 */
[----:B------:R-:W2:Y:S02]  /*0290*/  LDG.E R15, desc[UR12][R8.64+-0x1c] ;  /* 0xffffe40c080f7981 */ /* 0x000ea4000c1e1900 */
[----:B--2---:R-:W-:-:S05]  /*02a0*/  FADD R15, R12, R15 ;  /* 0x0000000f0c0f7221 */ /* 0x004fca0000000000 */
[----:B------:R1:W-:Y:S04]  /*02b0*/  STG.E desc[UR12][R10.64+-0x1c], R15 ;  /* 0xffffe40f0a007986 */ /* 0x0003e8000c10190c */
[----:B------:R-:W2:Y:S04]  /*02c0*/  LDG.E R12, desc[UR12][R6.64+-0x18] ;  /* 0xffffe80c060c7981 */ /* 0x000ea8000c1e1900 */
[----:B------:R-:W2:Y:S02]  /*02d0*/  LDG.E R17, desc[UR12][R8.64+-0x18] ;  /* 0xffffe80c08117981 */ /* 0x000ea4000c1e1900 */
[----:B--2---:R-:W-:-:S05]  /*02e0*/  FADD R17, R12, R17 ;  /* 0x000000110c117221 */ /* 0x004fca0000000000 */
[----:B------:R2:W-:Y:S04]  /*02f0*/  STG.E desc[UR12][R10.64+-0x18], R17 ;  /* 0xffffe8110a007986 */ /* 0x0005e8000c10190c */
[----:B------:R-:W3:Y:S04]  /*0300*/  LDG.E R12, desc[UR12][R6.64+-0x14] ;  /* 0xffffec0c060c7981 */ /* 0x000ee8000c1e1900 */
[----:B------:R-:W3:Y:S02]  /*0310*/  LDG.E R19, desc[UR12][R8.64+-0x14] ;  /* 0xffffec0c08137981 */ /* 0x000ee4000c1e1900 */
[----:B---3--:R-:W-:-:S05]  /*0320*/  FADD R19, R12, R19 ;  /* 0x000000130c137221 */ /* 0x008fca0000000000 */
[----:B------:R3:W-:Y:S04]  /*0330*/  STG.E desc[UR12][R10.64+-0x14], R19 ;  /* 0xffffec130a007986 */ /* 0x0007e8000c10190c */
[----:B------:R-:W4:Y:S04]  /*0340*/  LDG.E R12, desc[UR12][R6.64+-0x10] ;  /* 0xfffff00c060c7981 */ /* 0x000f28000c1e1900 */
[----:B0-----:R-:W4:Y:S02]  /*0350*/  LDG.E R13, desc[UR12][R8.64+-0x10] ;  /* 0xfffff00c080d7981 */ /* 0x001f24000c1e1900 */
[----:B----4-:R-:W-:-:S05]  /*0360*/  FADD R13, R12, R13 ;  /* 0x0000000d0c0d7221 */ /* 0x010fca0000000000 */
[----:B------:R0:W-:Y:S04]  /*0370*/  STG.E desc[UR12][R10.64+-0x10], R13 ;  /* 0xfffff00d0a007986 */ /* 0x0001e8000c10190c */
[----:B------:R-:W4:Y:S04]  /*0380*/  LDG.E R12, desc[UR12][R6.64+-0xc] ;  /* 0xfffff40c060c7981 */ /* 0x000f28000c1e1900 */
[----:B-1----:R-:W4:Y:S02]  /*0390*/  LDG.E R15, desc[UR12][R8.64+-0xc] ;  /* 0xfffff40c080f7981 */ /* 0x002f24000c1e1900 */
[----:B----4-:R-:W-:-:S05]  /*03a0*/  FADD R15, R12, R15 ;  /* 0x0000000f0c0f7221 */ /* 0x010fca0000000000 */
[----:B------:R1:W-:Y:S04]  /*03b0*/  STG.E desc[UR12][R10.64+-0xc], R15 ;  /* 0xfffff40f0a007986 */ /* 0x0003e8000c10190c */
[----:B------:R-:W4:Y:S04]  /*03c0*/  LDG.E R12, desc[UR12][R6.64+-0x8] ;  /* 0xfffff80c060c7981 */ /* 0x000f28000c1e1900 */
[----:B--2---:R-:W4:Y:S02]  /*03d0*/  LDG.E R17, desc[UR12][R8.64+-0x8] ;  /* 0xfffff80c08117981 */ /* 0x004f24000c1e1900 */
[----:B----4-:R-:W-:-:S05]  /*03e0*/  FADD R17, R12, R17 ;  /* 0x000000110c117221 */ /* 0x010fca0000000000 */
[----:B------:R2:W-:Y:S04]  /*03f0*/  STG.E desc[UR12][R10.64+-0x8], R17 ;  /* 0xfffff8110a007986 */ /* 0x0005e8000c10190c */
[----:B------:R-:W4:Y:S04]  /*0400*/  LDG.E R12, desc[UR12][R6.64+-0x4] ;  /* 0xfffffc0c060c7981 */ /* 0x000f28000c1e1900 */
[----:B---3--:R-:W4:Y:S02]  /*0410*/  LDG.E R19, desc[UR12][R8.64+-0x4] ;  /* 0xfffffc0c08137981 */ /* 0x008f24000c1e1900 */
[----:B----4-:R-:W-:-:S05]  /*0420*/  FADD R19, R12, R19 ;  /* 0x000000130c137221 */ /* 0x010fca0000000000 */
        /* <DEDUP_REMOVED lines=21> */
[----:B------:R-:W5:Y:S04]  /*0580*/  LDG.E R12, desc[UR12][R6.64+0x14] ;  /* 0x0000140c060c7981 */ /* 0x000f68000c1e1900 */
[----:B-1----:R-:W5:Y:S02]  /*0590*/  LDG.E R15, desc[UR12][R8.64+0x14] ;  /* 0x0000140c080f7981 */ /* 0x002f64000c1e1900 */
[----:B-----5:R-:W-:-:S05]  /*05a0*/  FADD R15, R12, R15 ;  /* 0x0000000f0c0f7221 */ /* 0x020fca0000000000 */
[----:B------:R4:W-:Y:S04]  /*05b0*/  STG.E desc[UR12][R10.64+0x14], R15 ;  /* 0x0000140f0a007986 */ /* 0x0009e8000c10190c */
[----:B------:R-:W5:Y:S04]  /*05c0*/  LDG.E R12, desc[UR12][R6.64+0x18] ;  /* 0x0000180c060c7981 */ /* 0x000f68000c1e1900 */
[----:B--2---:R-:W5:Y:S01]  /*05d0*/  LDG.E R17, desc[UR12][R8.64+0x18] ;  /* 0x0000180c08117981 */ /* 0x004f62000c1e1900 */
[----:B------:R-:W-:Y:S01]  /*05e0*/  IADD3 R4, PT, PT, R4, 0x10, RZ ;  /* 0x0000001004047810 */ /* 0x000fe20007ffe0ff */
[----:B-----5:R-:W-:-:S05]  /*05f0*/  FADD R17, R12, R17 ;  /* 0x000000110c117221 */ /* 0x020fca0000000000 */
[----:B------:R4:W-:Y:S04]  /*0600*/  STG.E desc[UR12][R10.64+0x18], R17 ;  /* 0x000018110a007986 */ /* 0x0009e8000c10190c */
[----:B------:R-:W2:Y:S04]  /*0610*/  LDG.E R12, desc[UR12][R6.64+0x1c] ;  /* 0x00001c0c060c7981 */ /* 0x000ea8000c1e1900 */
[----:B---3--:R-:W2:Y:S01]  /*0620*/  LDG.E R19, desc[UR12][R8.64+0x1c] ;  /* 0x00001c0c08137981 */ /* 0x008ea2000c1e1900 */
[----:B------:R-:W-:Y:S02]  /*0630*/  ISETP.NE.AND P1, PT, R4, RZ, PT ;  /* 0x000000ff0400720c */ /* 0x000fe40003f25270 */
[----:B------:R-:W-:Y:S01]  /*0640*/  IADD3 R2, PT, PT, R2, 0x10, RZ ;  /* 0x0000001002027810 */ /* 0x000fe20007ffe0ff */
[----:B--2---:R-:W-:-:S05]  /*0650*/  FADD R19, R12, R19 ;  /* 0x000000130c137221 */ /* 0x004fca0000000000 */
[----:B------:R4:W-:Y:S05]  /*0660*/  STG.E desc[UR12][R10.64+0x1c], R19 ;  /* 0x00001c130a007986 */ /* 0x0009ea000c10190c */
[----:B------:R-:W-:Y:S05]  /*0670*/  @P1 BRA `(.L_x_7) ;  /* 0xfffffff800cc1947 */ /* 0x000fea000383ffff */
.L_x_6:
[----:B0-----:R-:W-:Y:S05]  /*0680*/  @!P0 EXIT ;  /* 0x000000000000894d */ /* 0x001fea0003800000 */
[----:B------:R-:W-:Y:S02]  /*0690*/  ISETP.GE.U32.AND P0, PT, R14, 0x8, PT ;  /* 0x000000080e00780c */ /* 0x000fe40003f06070 */
[----:B------:R-:W-:-:S04]  /*06a0*/  LOP3.LUT R4, R5, 0x7, RZ, 0xc0, !PT ;  /* 0x0000000705047812 */ /* 0x000fc800078ec0ff */
[----:B------:R-:W-:-:S07]  /*06b0*/  ISETP.NE.AND P1, PT, R4, RZ, PT ;  /* 0x000000ff0400720c */ /* 0x000fce0003f25270 */
[----:B------:R-:W-:Y:S06]  /*06c0*/  @!P0 BRA `(.L_x_8) ;  /* 0x0000000000a08947 */ /* 0x000fec0003800000 */
[----:B------:R-:W0:Y:S01]  /*06d0*/  LDC.64 R6, c[0x0][0x380] ;  /* 0x0000e000ff067b82 */ /* 0x000e220000000a00 */
[----:B----4-:R-:W-:-:S07]  /*06e0*/  IADD3 R13, PT, PT, R0, R3, RZ ;  /* 0x00000003000d7210 */ /* 0x010fce0007ffe0ff */
[----:B------:R-:W1:Y:S08]  /*06f0*/  LDC.64 R8, c[0x0][0x388] ;  /* 0x0000e200ff087b82 */ /* 0x000e700000000a00 */
[----:B------:R-:W2:Y:S01]  /*0700*/  LDC.64 R10, c[0x0][0x390] ;  /* 0x0000e400ff0a7b82 */ /* 0x000ea20000000a00 */
[----:B0-----:R-:W-:-:S05]  /*0710*/  IMAD.WIDE R6, R13, 0x4, R6 ;  /* 0x000000040d067825 */ /* 0x001fca00078e0206 */
[----:B------:R-:W3:Y:S01]  /*0720*/  LDG.E R2, desc[UR12][R6.64] ;  /* 0x0000000c06027981 */ /* 0x000ee2000c1e1900 */
[----:B-1----:R-:W-:-:S05]  /*0730*/  IMAD.WIDE R8, R13, 0x4, R8 ;  /* 0x000000040d087825 */ /* 0x002fca00078e0208 */
[----:B------:R-:W3:Y:S01]  /*0740*/  LDG.E R15, desc[UR12][R8.64] ;  /* 0x0000000c080f7981 */ /* 0x000ee2000c1e1900 */
[----:B--2---:R-:W-:-:S04]  /*0750*/  IMAD.WIDE R10, R13, 0x4, R10 ;  /* 0x000000040d0a7825 */ /* 0x004fc800078e020a */
[----:B---3--:R-:W-:-:S05]  /*0760*/  FADD R15, R2, R15 ;  /* 0x0000000f020f7221 */ /* 0x008fca0000000000 */
        /* <DEDUP_REMOVED lines=25> */
[----:B------:R-:W2:Y:S04]  /*0900*/  LDG.E R2, desc[UR12][R6.64+0x1c] ;  /* 0x00001c0c06027981 */ /* 0x000ea8000c1e1900 */
[----:B---3--:R-:W2:Y:S01]  /*0910*/  LDG.E R19, desc[UR12][R8.64+0x1c] ;  /* 0x00001c0c08137981 */ /* 0x008ea2000c1e1900 */
[----:B------:R-:W-:Y:S01]  /*0920*/  IADD3 R3, PT, PT, R3, 0x8, RZ ;  /* 0x0000000803037810 */ /* 0x000fe20007ffe0ff */
[----:B--2---:R-:W-:-:S05]  /*0930*/  FADD R19, R2, R19 ;  /* 0x0000001302137221 */ /* 0x004fca0000000000 */
[----:B------:R0:W-:Y:S02]  /*0940*/  STG.E desc[UR12][R10.64+0x1c], R19 ;  /* 0x00001c130a007986 */ /* 0x0001e4000c10190c */
.L_x_8:
[----:B------:R-:W-:Y:S05]  /*0950*/  @!P1 EXIT ;  /* 0x000000000000994d */ /* 0x000fea0003800000 */
[----:B------:R-:W-:Y:S02]  /*0960*/  ISETP.GE.U32.AND P0, PT, R4, 0x4, PT ;  /* 0x000000040400780c */ /* 0x000fe40003f06070 */
[----:B------:R-:W-:-:S04]  /*0970*/  LOP3.LUT R2, R5, 0x3, RZ, 0xc0, !PT ;  /* 0x0000000305027812 */ /* 0x000fc800078ec0ff */
[----:B------:R-:W-:-:S07]  /*0980*/  ISETP.NE.AND P1, PT, R2, RZ, PT ;  /* 0x000000ff0200720c */ /* 0x000fce0003f25270 */
[----:B------:R-:W-:Y:S06]  /*0990*/  @!P0 BRA `(.L_x_9) ;  /* 0x0000000000608947 */ /* 0x000fec0003800000 */
[----:B------:R-:W1:Y:S01]  /*09a0*/  LDC.64 R4, c[0x0][0x380] ;  /* 0x0000e000ff047b82 */ /* 0x000e620000000a00 */
[----:B0---4-:R-:W-:-:S07]  /*09b0*/  IADD3 R13, PT, PT, R0, R3, RZ ;  /* 0x00000003000d7210 */ /* 0x011fce0007ffe0ff */
[----:B------:R-:W0:Y:S08]  /*09c0*/  LDC.64 R6, c[0x0][0x388] ;  /* 0x0000e200ff067b82 */ /* 0x000e300000000a00 */
[----:B------:R-:W2:Y:S01]  /*09d0*/  LDC.64 R8, c[0x0][0x390] ;  /* 0x0000e400ff087b82 */ /* 0x000ea20000000a00 */
[----:B-1----:R-:W-:-:S05]  /*09e0*/  IMAD.WIDE R4, R13, 0x4, R4 ;  /* 0x000000040d047825 */ /* 0x002fca00078e0204 */
[----:B------:R-:W3:Y:S01]  /*09f0*/  LDG.E R10, desc[UR12][R4.64] ;  /* 0x0000000c040a7981 */ /* 0x000ee2000c1e1900 */
[----:B0-----:R-:W-:-:S05]  /*0a00*/  IMAD.WIDE R6, R13, 0x4, R6 ;  /* 0x000000040d067825 */ /* 0x001fca00078e0206 */
        /* <DEDUP_REMOVED lines=12> */
[----:B------:R-:W2:Y:S04]  /*0ad0*/  LDG.E R10, desc[UR12][R4.64+0xc] ;  /* 0x00000c0c040a7981 */ /* 0x000ea8000c1e1900 */
[----:B------:R-:W2:Y:S01]  /*0ae0*/  LDG.E R17, desc[UR12][R6.64+0xc] ;  /* 0x00000c0c06117981 */ /* 0x000ea2000c1e1900 */
[----:B------:R-:W-:Y:S01]  /*0af0*/  IADD3 R3, PT, PT, R3, 0x4, RZ ;  /* 0x0000000403037810 */ /* 0x000fe20007ffe0ff */
[----:B--2---:R-:W-:-:S05]  /*0b00*/  FADD R17, R10, R17 ;  /* 0x000000110a117221 */ /* 0x004fca0000000000 */
[----:B------:R1:W-:Y:S02]  /*0b10*/  STG.E desc[UR12][R8.64+0xc], R17 ;  /* 0x00000c1108007986 */ /* 0x0003e4000c10190c */
.L_x_9:
[----:B------:R-:W-:Y:S05]  /*0b20*/  @!P1 EXIT ;  /* 0x000000000000994d */ /* 0x000fea0003800000 */
[----:B-1----:R-:W1:Y:S01]  /*0b30*/  LDC.64 R8, c[0x0][0x390] ;  /* 0x0000e400ff087b82 */ /* 0x002e620000000a00 */
[----:B0---4-:R-:W-:Y:S02]  /*0b40*/  IADD3 R15, PT, PT, R0, R3, RZ ;  /* 0x00000003000f7210 */ /* 0x011fe40007ffe0ff */
[----:B------:R-:W-:-:S05]  /*0b50*/  IADD3 R0, PT, PT, -R2, RZ, RZ ;  /* 0x000000ff02007210 */ /* 0x000fca0007ffe1ff */
[----:B------:R-:W0:Y:S08]  /*0b60*/  LDC.64 R12, c[0x0][0x380] ;  /* 0x0000e000ff0c7b82 */ /* 0x000e300000000a00 */
[----:B------:R-:W2:Y:S02]  /*0b70*/  LDC.64 R10, c[0x0][0x388] ;  /* 0x0000e200ff0a7b82 */ /* 0x000ea40000000a00 */
.L_x_10:
[----:B--2---:R-:W-:-:S04]  /*0b80*/  IMAD.WIDE R4, R15, 0x4, R10 ;  /* 0x000000040f047825 */ /* 0x004fc800078e020a */
[C---:B0-----:R-:W-:Y:S02]  /*0b90*/  IMAD.WIDE R6, R15.reuse, 0x4, R12 ;  /* 0x000000040f067825 */ /* 0x041fe400078e020c */
[----:B------:R-:W2:Y:S04]  /*0ba0*/  LDG.E R5, desc[UR12][R4.64] ;  /* 0x0000000c04057981 */ /* 0x000ea8000c1e1900 */
[----:B------:R-:W2:Y:S01]  /*0bb0*/  LDG.E R6, desc[UR12][R6.64] ;  /* 0x0000000c06067981 */ /* 0x000ea2000c1e1900 */
[----:B------:R-:W-:Y:S01]  /*0bc0*/  IADD3 R0, PT, PT, R0, 0x1, RZ ;  /* 0x0000000100007810 */ /* 0x000fe20007ffe0ff */
[C---:B-1-3--:R-:W-:Y:S01]  /*0bd0*/  IMAD.WIDE R2, R15.reuse, 0x4, R8 ;  /* 0x000000040f027825 */ /* 0x04afe200078e0208 */
[----:B------:R-:W-:Y:S02]  /*0be0*/  IADD3 R15, PT, PT, R15, 0x1, RZ ;  /* 0x000000010f0f7810 */ /* 0x000fe40007ffe0ff */
[----:B------:R-:W-:Y:S01]  /*0bf0*/  ISETP.NE.AND P0, PT, R0, RZ, PT ;  /* 0x000000ff0000720c */ /* 0x000fe20003f05270 */
[----:B--2---:R-:W-:-:S05]  /*0c00*/  FADD R17, R6, R5 ;  /* 0x0000000506117221 */ /* 0x004fca0000000000 */
[----:B------:R3:W-:Y:S07]  /*0c10*/  STG.E desc[UR12][R2.64], R17 ;  /* 0x0000001102007986 */ /* 0x0007ee000c10190c */
[----:B------:R-:W-:Y:S05]  /*0c20*/  @P0 BRA `(.L_x_10) ;  /* 0xfffffffc00d40947 */ /* 0x000fea000383ffff */
[----:B------:R-:W-:Y:S05]  /*0c30*/  EXIT ;  /* 0x000000000000794d */ /* 0x000fea0003800000 */
.L_x_11:
        /* <DEDUP_REMOVED lines=12> */
.L_x_14:


//--------------------- .text._Z7sum_matPfS_S_ii  --------------------------
	.section	.text._Z7sum_matPfS_S_ii,"ax",@progbits
	.align	128
        .global         _Z7sum_matPfS_S_ii
        .type           _Z7sum_matPfS_S_ii,@function
        .size           _Z7sum_matPfS_S_ii,(.L_x_15 - _Z7sum_matPfS_S_ii)
        .other          _Z7sum_matPfS_S_ii,@"STO_CUDA_ENTRY STV_DEFAULT"
_Z7sum_matPfS_S_ii:
.text._Z7sum_matPfS_S_ii:
[----:B------:R-:W-:Y:S01]  /*0000*/  LDC R1, c[0x0][0x37c] ;  /* 0x0000df00ff017b82 */ /* 0x000fe20000000800 */
[----:B------:R-:W0:Y:S01]  /*0010*/  S2R R9, SR_CTAID.X ;  /* 0x0000000000097919 */ /* 0x000e220000002500 */
[----:B------:R-:W1:Y:S01]  /*0020*/  LDCU.64 UR4, c[0x0][0x398] ;  /* 0x00007300ff0477ac */ /* 0x000e620008000a00 */
[----:B------:R-:W0:Y:S01]  /*0030*/  S2R R0, SR_TID.X ;  /* 0x0000000000007919 */ /* 0x000e220000002100 */
[----:B------:R-:W0:Y:S01]  /*0040*/  LDCU UR6, c[0x0][0x360] ;  /* 0x00006c00ff0677ac */ /* 0x000e220008000800 */
[----:B-1----:R-:W-:Y:S01]  /*0050*/  UIMAD UR4, UR5, UR4, URZ ;  /* 0x00000004050472a4 */ /* 0x002fe2000f8e02ff */
[----:B0-----:R-:W-:-:S05]  /*0060*/  IMAD R9, R9, UR6, R0 ;  /* 0x0000000609097c24 */ /* 0x001fca000f8e0200 */
[----:B------:R-:W-:-:S13]  /*0070*/  ISETP.GE.AND P0, PT, R9, UR4, PT ;  /* 0x0000000409007c0c */ /* 0x000fda000bf06270 */
[----:B------:R-:W-:Y:S05]  /*0080*/  @P0 EXIT ;  /* 0x000000000000094d */ /* 0x000fea0003800000 */
[----:B------:R-:W0:Y:S01]  /*0090*/  LDC.64 R2, c[0x0][0x380] ;  /* 0x0000e000ff027b82 */ /* 0x000e220000000a00 */
[----:B------:R-:W1:Y:S07]  /*00a0*/  LDCU.64 UR4, c[0x0][0x358] ;  /* 0x00006b00ff0477ac */ /* 0x000e6e0008000a00 */
[----:B------:R-:W2:Y:S08]  /*00b0*/  LDC.64 R4, c[0x0][0x388] ;  /* 0x0000e200ff047b82 */ /* 0x000eb00000000a00 */
[----:B------:R-:W3:Y:S01]  /*00c0*/  LDC.64 R6, c[0x0][0x390] ;  /* 0x0000e400ff067b82 */ /* 0x000ee20000000a00 */
[----:B0-----:R-:W-:-:S06]  /*00d0*/  IMAD.WIDE R2, R9, 0x4, R2 ;  /* 0x0000000409027825 */ /* 0x001fcc00078e0202 */
[----:B-1----:R-:W4:Y:S01]  /*00e0*/  LDG.E R2, desc[UR4][R2.64] ;  /* 0x0000000402027981 */ /* 0x002f22000c1e1900 */
[----:B--2---:R-:W-:-:S06]  /*00f0*/  IMAD.WIDE R4, R9, 0x4, R4 ;  /* 0x0000000409047825 */ /* 0x004fcc00078e0204 */
[----:B------:R-:W4:Y:S01]  /*0100*/  LDG.E R5, desc[UR4][R4.64] ;  /* 0x0000000404057981 */ /* 0x000f22000c1e1900 */
[----:B---3--:R-:W-:-:S04]  /*0110*/  IMAD.WIDE R6, R9, 0x4, R6 ;  /* 0x0000000409067825 */ /* 0x008fc800078e0206 */
[----:B----4-:R-:W-:-:S05]  /*0120*/  FADD R9, R2, R5 ;  /* 0x0000000502097221 */ /* 0x010fca0000000000 */
[----:B------:R-:W-:Y:S01]  /*0130*/  STG.E desc[UR4][R6.64], R9 ;  /* 0x0000000906007986 */ /* 0x000fe2000c101904 */
[----:B------:R-:W-:Y:S05]  /*0140*/  EXIT ;  /* 0x000000000000794d */ /* 0x000fea0003800000 */
.L_x_12:
        /* <DEDUP_REMOVED lines=11> */
.L_x_15:


//--------------------- .nv.shared.reserved.0     --------------------------
	.section	.nv.shared.reserved.0,"aw",@nobits
	.weak		__nv_reservedSMEM_offset_0_alias
	.size		__nv_reservedSMEM_offset_0_alias, 0, 64
	.other		__nv_reservedSMEM_offset_0_alias,@"STO_CUDA_RESERVED_SHARED STV_DEFAULT"
__nv_reservedSMEM_offset_0_alias:
	.zero		0
	.zero		64


//--------------------- .nv.constant0._Z9sum_mat_cPfS_S_ii --------------------------
	.section	.nv.constant0._Z9sum_mat_cPfS_S_ii,"a",@progbits
	.sectionflags	@""
	.align	4
.nv.constant0._Z9sum_mat_cPfS_S_ii:
	.zero		928


//--------------------- .nv.constant0._Z9sum_mat_rPfS_S_ii --------------------------
	.section	.nv.constant0._Z9sum_mat_rPfS_S_ii,"a",@progbits
	.sectionflags	@""
	.align	4
.nv.constant0._Z9sum_mat_rPfS_S_ii:
	.zero		928


//--------------------- .nv.constant0._Z7sum_matPfS_S_ii --------------------------
	.section	.nv.constant0._Z7sum_matPfS_S_ii,"a",@progbits
	.sectionflags	@""
	.align	4
.nv.constant0._Z7sum_matPfS_S_ii:
	.zero		928


//--------------------- SYMBOLS --------------------------

	.type		.nv.reservedSmem.offset0,@object
	.size		.nv.reservedSmem.offset0,0x4
